	.target	sm_90a

	.elftype	@"ET_EXEC"


//--------------------- .note.nv.tkinfo           --------------------------
	.section	.note.nv.tkinfo,"",@"SHT_NOTE"
	.sectionflags	@"SHF_NOTE_NV_TKINFO"
	.tkinfo
        /*0018*/ 	.word	0x00000002
        /*0030*/ 	.string	""
        /*0030*/ 	.string	"ptxas"
        /*0030*/ 	.string	"Cuda compilation tools, release 13.0, V13.0.88"
        /*0030*/ 	.string	"Build cuda_13.0.r13.0/compiler.36424714_0"
        /*0030*/ 	.string	"-v  -suppress-debug-info  -lineinfo  -arch sm_90a "



//--------------------- .note.nv.cuinfo           --------------------------
	.section	.note.nv.cuinfo,"",@"SHT_NOTE"
	.sectionflags	@"SHF_NOTE_NV_CUINFO"
        /*0018*/ 	.short	0x0002
        /*001a*/ 	.short	0x005a
        /*001c*/ 	.short	0x0082
	.zero		2


//--------------------- .nv.info                  --------------------------
	.section	.nv.info,"",@"SHT_CUDA_INFO"
	.align	4


	//----- nvinfo : EIATTR_REGCOUNT
	.align		4
        /*0000*/ 	.byte	0x04, 0x2f
        /*0002*/ 	.short	(.L_1 - .L_0)
	.align		4
.L_0:
        /*0004*/ 	.word	index@(gluon_wgmma)
        /*0008*/ 	.word	0x000000ff


	//----- nvinfo : EIATTR_FRAME_SIZE
	.align		4
.L_1:
        /*000c*/ 	.byte	0x04, 0x11
        /*000e*/ 	.short	(.L_3 - .L_2)
	.align		4
.L_2:
        /*0010*/ 	.word	index@(gluon_wgmma)
        /*0014*/ 	.word	0x00000270


	//----- nvinfo : EIATTR_MIN_STACK_SIZE
	.align		4
.L_3:
        /*0018*/ 	.byte	0x04, 0x12
        /*001a*/ 	.short	(.L_5 - .L_4)
	.align		4
.L_4:
        /*001c*/ 	.word	index@(gluon_wgmma)
        /*0020*/ 	.word	0x00000270
.L_5:


//--------------------- .nv.compat                --------------------------
	.section	.nv.compat,"",@"SHT_CUDA_COMPAT_INFO"
	.align	4
        /*0000*/ 	.byte	0x02, 0x09, 0x01, 0x00, 0x02, 0x02, 0x04, 0x00, 0x02, 0x05, 0x05, 0x00, 0x03, 0x07, 0x01, 0x01
        /*0010*/ 	.byte	0x02, 0x03, 0x03, 0x00, 0x02, 0x06, 0x01, 0x00, 0x04, 0x0b, 0x08, 0x00, 0x00, 0x00, 0x00, 0x00
        /*0020*/ 	.byte	0x00, 0x00, 0x00, 0x00


//--------------------- .nv.info.gluon_wgmma      --------------------------
	.section	.nv.info.gluon_wgmma,"",@"SHT_CUDA_INFO"
	.sectionflags	@""
	.align	4


	//----- nvinfo : EIATTR_CUDA_API_VERSION
	.align		4
        /*0000*/ 	.byte	0x04, 0x37
        /*0002*/ 	.short	(.L_7 - .L_6)
.L_6:
        /*0004*/ 	.word	0x00000082


	//----- nvinfo : EIATTR_KPARAM_INFO
	.align		4
.L_7:
        /*0008*/ 	.byte	0x04, 0x17
        /*000a*/ 	.short	(.L_9 - .L_8)
.L_8:
        /*000c*/ 	.word	0x00000000
        /*0010*/ 	.short	0x000a
        /*0012*/ 	.short	0x0048
        /*0014*/ 	.byte	0x00, 0xf4, 0x21, 0x00


	//----- nvinfo : EIATTR_KPARAM_INFO
	.align		4
.L_9:
        /*0018*/ 	.byte	0x04, 0x17
        /*001a*/ 	.short	(.L_11 - .L_10)
.L_10:
        /*001c*/ 	.word	0x00000000
        /*0020*/ 	.short	0x0009
        /*0022*/ 	.short	0x0040
        /*0024*/ 	.byte	0x00, 0xf4, 0x21, 0x00


	//----- nvinfo : EIATTR_KPARAM_INFO
	.align		4
.L_11:
        /*0028*/ 	.byte	0x04, 0x17
        /*002a*/ 	.short	(.L_13 - .L_12)
.L_12:
        /*002c*/ 	.word	0x00000000
        /*0030*/ 	.short	0x0008
        /*0032*/ 	.short	0x0038
        /*0034*/ 	.byte	0x00, 0xf0, 0x21, 0x00


	//----- nvinfo : EIATTR_KPARAM_INFO
	.align		4
.L_13:
        /*0038*/ 	.byte	0x04, 0x17
        /*003a*/ 	.short	(.L_15 - .L_14)
.L_14:
        /*003c*/ 	.word	0x00000000
        /*0040*/ 	.short	0x0007
        /*0042*/ 	.short	0x0030
        /*0044*/ 	.byte	0x00, 0xf0, 0x21, 0x00


	//----- nvinfo : EIATTR_KPARAM_INFO
	.align		4
.L_15:
        /*0048*/ 	.byte	0x04, 0x17
        /*004a*/ 	.short	(.L_17 - .L_16)
.L_16:
        /*004c*/ 	.word	0x00000000
        /*0050*/ 	.short	0x0006
        /*0052*/ 	.short	0x0028
        /*0054*/ 	.byte	0x00, 0xf0, 0x21, 0x00


	//----- nvinfo : EIATTR_KPARAM_INFO
	.align		4
.L_17:
        /*0058*/ 	.byte	0x04, 0x17
        /*005a*/ 	.short	(.L_19 - .L_18)
.L_18:
        /*005c*/ 	.word	0x00000000
        /*0060*/ 	.short	0x0005
        /*0062*/ 	.short	0x0020
        /*0064*/ 	.byte	0x00, 0xf0, 0x11, 0x00


	//----- nvinfo : EIATTR_KPARAM_INFO
	.align		4
.L_19:
        /*0068*/ 	.byte	0x04, 0x17
        /*006a*/ 	.short	(.L_21 - .L_20)
.L_20:
        /*006c*/ 	.word	0x00000000
        /*0070*/ 	.short	0x0004
        /*0072*/ 	.short	0x001c
        /*0074*/ 	.byte	0x00, 0xf0, 0x11, 0x00


	//----- nvinfo : EIATTR_KPARAM_INFO
	.align		4
.L_21:
        /*0078*/ 	.byte	0x04, 0x17
        /*007a*/ 	.short	(.L_23 - .L_22)
.L_22:
        /*007c*/ 	.word	0x00000000
        /*0080*/ 	.short	0x0003
        /*0082*/ 	.short	0x0018
        /*0084*/ 	.byte	0x00, 0xf0, 0x11, 0x00


	//----- nvinfo : EIATTR_KPARAM_INFO
	.align		4
.L_23:
        /*0088*/ 	.byte	0x04, 0x17
        /*008a*/ 	.short	(.L_25 - .L_24)
.L_24:
        /*008c*/ 	.word	0x00000000
        /*0090*/ 	.short	0x0002
        /*0092*/ 	.short	0x0010
        /*0094*/ 	.byte	0x00, 0xf4, 0x21, 0x00


	//----- nvinfo : EIATTR_KPARAM_INFO
	.align		4
.L_25:
        /*0098*/ 	.byte	0x04, 0x17
        /*009a*/ 	.short	(.L_27 - .L_26)
.L_26:
        /*009c*/ 	.word	0x00000000
        /*00a0*/ 	.short	0x0001
        /*00a2*/ 	.short	0x0008
        /*00a4*/ 	.byte	0x00, 0xf4, 0x21, 0x00


	//----- nvinfo : EIATTR_KPARAM_INFO
	.align		4
.L_27:
        /*00a8*/ 	.byte	0x04, 0x17
        /*00aa*/ 	.short	(.L_29 - .L_28)
.L_28:
        /*00ac*/ 	.word	0x00000000
        /*00b0*/ 	.short	0x0000
        /*00b2*/ 	.short	0x0000
        /*00b4*/ 	.byte	0x00, 0xf4, 0x21, 0x00


	//----- nvinfo : EIATTR_SPARSE_MMA_MASK
	.align		4
.L_29:
        /*00b8*/ 	.byte	0x03, 0x50
        /*00ba*/ 	.short	0x0000


	//----- nvinfo : EIATTR_MAXREG_COUNT
	.align		4
        /*00bc*/ 	.byte	0x03, 0x1b
        /*00be*/ 	.short	0x00ff


	//----- nvinfo : EIATTR_NUM_BARRIERS
	.align		4
        /*00c0*/ 	.byte	0x02, 0x4c
        /*00c2*/ 	.byte	0x01
	.zero		1


	//----- nvinfo : EIATTR_ANNOTATIONS
	.align		4
        /*00c4*/ 	.byte	0x04, 0x55
        /*00c6*/ 	.short	(.L_31 - .L_30)


	//   ....[0]....
.L_30:
        /*00c8*/ 	.word	0x00000001
        /*00cc*/ 	.byte	0xa0, 0x10, 0x00, 0x00, 0x01, 0x00, 0x00, 0x00, 0xe0, 0x10, 0x00, 0x00, 0x01, 0x00, 0x00, 0x00
        /* <DEDUP_REMOVED lines=272> */
        /*11dc*/ 	.byte	0x40, 0x44, 0x00, 0x00, 0x01, 0x00, 0x00, 0x00, 0x50, 0x44, 0x00, 0x00


	//----- nvinfo : EIATTR_MERCURY_ISA_VERSION
	.align		4
.L_31:
        /*11e8*/ 	.byte	0x03, 0x5f
        /*11ea*/ 	.short	0x0101


	//----- nvinfo : EIATTR_INT_WARP_WIDE_INSTR_OFFSETS
	.align		4
        /*11ec*/ 	.byte	0x04, 0x31
        /*11ee*/ 	.short	(.L_33 - .L_32)


	//   ....[0]....
.L_32:
        /*11f0*/ 	.word	0x00001d70


	//   ....[1]....
        /*11f4*/ 	.word	0x00001d90


	//   ....[2]....
        /*11f8*/ 	.word	0x00001da0


	//   ....[3]....
        /*11fc*/ 	.word	0x00001e80


	//   ....[4]....
        /*1200*/ 	.word	0x00002c30


	//   ....[5]....
        /*1204*/ 	.word	0x00002c40


	//   ....[6]....
        /*1208*/ 	.word	0x00002cb0


	//   ....[7]....
        /*120c*/ 	.word	0x00002cc0


	//   ....[8]....
        /*1210*/ 	.word	0x00004c20


	//   ....[9]....
        /*1214*/ 	.word	0x00004c30


	//----- nvinfo : EIATTR_COOP_GROUP_MASK_REGIDS
	.align		4
.L_33:
        /*1218*/ 	.byte	0x04, 0x29
        /*121a*/ 	.short	(.L_35 - .L_34)


	//   ....[0]....
.L_34:
        /*121c*/ 	.word	0xffffffff


	//   ....[1]....
        /*1220*/ 	.word	0xffffffff


	//   ....[2]....
        /*1224*/ 	.word	0xffffffff


	//----- nvinfo : EIATTR_COOP_GROUP_INSTR_OFFSETS
	.align		4
.L_35:
        /*1228*/ 	.byte	0x04, 0x28
        /*122a*/ 	.short	(.L_37 - .L_36)


	//   ....[0]....
.L_36:
        /*122c*/ 	.word	0x00000150


	//   ....[1]....
        /*1230*/ 	.word	0x000006f0


	//   ....[2]....
        /*1234*/ 	.word	0x00000cc0


	//----- nvinfo : EIATTR_MBARRIER_INSTR_OFFSETS
	.align		4
.L_37:
        /*1238*/ 	.byte	0x04, 0x39
        /*123a*/ 	.short	(.L_39 - .L_38)


	//   ....[0]....
.L_38:
        /*123c*/ 	.word	0x00001f00
        /*1240*/ 	.word	0x000000ff
        /*1244*/ 	.word	0x00024000
        /*1248*/ 	.short	0x0100
        /*124a*/ 	.byte	0x18
	.zero		1


	//   ....[1]....
        /*124c*/ 	.word	0x00001f20
        /*1250*/ 	.word	0x000000ff
        /*1254*/ 	.word	0x00024008
        /*1258*/ 	.short	0x0100
        /*125a*/ 	.byte	0x18
	.zero		1


	//   ....[2]....
        /*125c*/ 	.word	0x00001f40
        /*1260*/ 	.word	0x000000ff
        /*1264*/ 	.word	0x00024010
        /*1268*/ 	.short	0x0100
        /*126a*/ 	.byte	0x18
	.zero		1


	//   ....[3]....
        /*126c*/ 	.word	0x00002d70
        /*1270*/ 	.word	0x000000ff
        /*1274*/ 	.word	0x00024000
        /*1278*/ 	.short	0x010a
        /*127a*/ 	.byte	0x12
	.zero		1


	//   ....[4]....
        /*127c*/ 	.word	0x00003b80
        /*1280*/ 	.word	0x000000ff
        /*1284*/ 	.word	0x00024000
        /*1288*/ 	.short	0x0108
        /*128a*/ 	.byte	0x18
	.zero		1


	//   ....[5]....
        /*128c*/ 	.word	0x00003c00
        /*1290*/ 	.word	0x000000ff
        /*1294*/ 	.word	0x00024008
        /*1298*/ 	.short	0x0108
        /*129a*/ 	.byte	0x18
	.zero		1


	//   ....[6]....
        /*129c*/ 	.word	0x00003c80
        /*12a0*/ 	.word	0x000000ff
        /*12a4*/ 	.word	0x00024010
        /*12a8*/ 	.short	0x0108
        /*12aa*/ 	.byte	0x18
	.zero		1


	//   ....[7]....
        /*12ac*/ 	.word	0x00005650
        /*12b0*/ 	.word	0x000000ff
        /*12b4*/ 	.word	0x00024000
        /*12b8*/ 	.short	0x010a
        /*12ba*/ 	.byte	0x12
	.zero		1


	//----- nvinfo : EIATTR_NUM_MBARRIERS
	.align		4
.L_39:
        /*12bc*/ 	.byte	0x03, 0x38
        /*12be*/ 	.short	0x0003


	//----- nvinfo : EIATTR_EXIT_INSTR_OFFSETS
	.align		4
        /*12c0*/ 	.byte	0x04, 0x1c
        /*12c2*/ 	.short	(.L_41 - .L_40)


	//   ....[0]....
.L_40:
        /*12c4*/ 	.word	0x00005640


	//----- nvinfo : EIATTR_REQNTID
	.align		4
.L_41:
        /*12c8*/ 	.byte	0x04, 0x10
        /*12ca*/ 	.short	(.L_43 - .L_42)
.L_42:
        /*12cc*/ 	.word	0x00000080
        /*12d0*/ 	.word	0x00000001
        /*12d4*/ 	.word	0x00000001


	//----- nvinfo : EIATTR_CRS_STACK_SIZE
	.align		4
.L_43:
        /*12d8*/ 	.byte	0x04, 0x1e
        /*12da*/ 	.short	(.L_45 - .L_44)
.L_44:
        /*12dc*/ 	.word	0x00000000


	//----- nvinfo : EIATTR_CBANK_PARAM_SIZE
	.align		4
.L_45:
        /*12e0*/ 	.byte	0x03, 0x19
        /*12e2*/ 	.short	0x0050


	//----- nvinfo : EIATTR_PARAM_CBANK
	.align		4
        /*12e4*/ 	.byte	0x04, 0x0a
        /*12e6*/ 	.short	(.L_47 - .L_46)
	.align		4
.L_46:
        /*12e8*/ 	.word	index@(.nv.constant0.gluon_wgmma)
        /*12ec*/ 	.short	0x0210
        /*12ee*/ 	.short	0x0050


	//----- nvinfo : EIATTR_SW_WAR
	.align		4
.L_47:
        /*12f0*/ 	.byte	0x04, 0x36
        /*12f2*/ 	.short	(.L_49 - .L_48)
.L_48:
        /*12f4*/ 	.word	0x00000008
.L_49:


//--------------------- .nv.callgraph             --------------------------
	.section	.nv.callgraph,"",@"SHT_CUDA_CALLGRAPH"
	.align	4
	.sectionentsize	8
	.align		4
        /*0000*/ 	.word	0x00000000
	.align		4
        /*0004*/ 	.word	0xffffffff
	.align		4
        /*0008*/ 	.word	0x00000000
	.align		4
        /*000c*/ 	.word	0xfffffffe
	.align		4
        /*0010*/ 	.word	0x00000000
	.align		4
        /*0014*/ 	.word	0xfffffffd
	.align		4
        /*0018*/ 	.word	0x00000000
	.align		4
        /*001c*/ 	.word	0xfffffffc


//--------------------- .text.gluon_wgmma         --------------------------
	.section	.text.gluon_wgmma,"ax",@progbits
	.align	128
        .global         gluon_wgmma
        .type           gluon_wgmma,@function
        .size           gluon_wgmma,(.L_x_53 - gluon_wgmma)
        .other          gluon_wgmma,@"STO_CUDA_ENTRY STV_DEFAULT"
gluon_wgmma:
.text.gluon_wgmma:
[----:B------:R-:W1:Y:S01]  /*0000*/  LDC R1, c[0x0][0x28] ;  /* 0x00000a00ff017b82 */ /* 0x000e620000000800 */
[----:B------:R-:W2:Y:S07]  /*0010*/  S2R R7, SR_TID.X ;  /* 0x0000000000077919 */ /* 0x000eae0000002100 */
[----:B------:R-:W3:Y:S01]  /*0020*/  S2UR UR4, SR_CgaCtaId ;  /* 0x00000000000479c3 */ /* 0x000ee20000008800 */
[----:B------:R-:W-:Y:S01]  /*0030*/  UMOV UR24, 0x400 ;  /* 0x0000040000187882 */ /* 0x000fe20000000000 */
[----:B------:R-:W-:Y:S01]  /*0040*/  ULDC UR6, c[0x0][0xc] ;  /* 0x0000030000067ab9 */ /* 0x000fe20000000800 */
[----:B------:R-:W-:Y:S01]  /*0050*/  ULDC.64 UR30, c[0x0][0x250] ;  /* 0x00009400001e7ab9 */ /* 0x000fe20000000a00 */
[----:B------:R-:W-:Y:S01]  /*0060*/  BSSY B0, `(.L_x_0) ;  /* 0x000001f000007945 */ /* 0x000fe20003800000 */
[----:B-1----:R-:W-:-:S03]  /*0070*/  VIADD R1, R1, 0xfffffd90 ;  /* 0xfffffd9001017836 */ /* 0x002fc60000000000 */
[----:B------:R-:W1:Y:S08]  /*0080*/  LDC R12, c[0x0][0x230] ;  /* 0x00008c00ff0c7b82 */ /* 0x000e700000000800 */
[----:B------:R-:W-:Y:S08]  /*0090*/  S2UR UR25, SR_CTAID.Y ;  /* 0x00000000001979c3 */ /* 0x000ff00000002600 */
[----:B------:R-:W4:Y:S01]  /*00a0*/  S2UR UR5, SR_CTAID.Z ;  /* 0x00000000000579c3 */ /* 0x000f220000002700 */
[----:B---3--:R-:W-:-:S03]  /*00b0*/  ULEA UR24, UR4, UR24, 0x18 ;  /* 0x0000001804187291 */ /* 0x008fc6000f8ec03f */
[----:B------:R-:W-:Y:S01]  /*00c0*/  ULDC UR4, c[0x0][0x10] ;  /* 0x0000040000047ab9 */ /* 0x000fe20000000800 */
[----:B--2---:R-:W-:-:S03]  /*00d0*/  LOP3.LUT R2, R7, 0x7f, RZ, 0xc0, !PT ;  /* 0x0000007f07027812 */ /* 0x004fc600078ec0ff */
[----:B------:R-:W2:Y:S01]  /*00e0*/  S2UR UR40, SR_CTAID.X ;  /* 0x00000000002879c3 */ /* 0x000ea20000002500 */
[----:B-1----:R-:W-:Y:S01]  /*00f0*/  VIADD R6, R12, 0xffffffff ;  /* 0xffffffff0c067836 */ /* 0x002fe20000000000 */
[C---:B------:R-:W-:Y:S02]  /*0100*/  ISETP.GE.U32.AND P0, PT, R2.reuse, 0x20, PT ;  /* 0x000000200200780c */ /* 0x040fe40003f06070 */
[C---:B------:R-:W-:Y:S02]  /*0110*/  ISETP.NE.U32.AND P2, PT, R2.reuse, RZ, PT ;  /* 0x000000ff0200720c */ /* 0x040fe40003f45070 */
[----:B------:R-:W-:Y:S02]  /*0120*/  LEA R0, R2, UR24, 0x2 ;  /* 0x0000001802007c11 */ /* 0x000fe4000f8e10ff */
[----:B------:R-:W1:Y:S07]  /*0130*/  LDC R8, c[0x0][0x228] ;  /* 0x00008a00ff087b82 */ /* 0x000e6e0000000800 */
[----:B------:R3:W-:Y:S01]  /*0140*/  @!P0 STS [R0], RZ ;  /* 0x000000ff00008388 */ /* 0x0007e20000000800 */
[----:B------:R-:W-:-:S03]  /*0150*/  NOP ;  /* 0x0000000000007918 */ /* 0x000fc60000000000 */
[----:B------:R3:W-:Y:S01]  /*0160*/  @!P2 STS [UR24+0x20], R6 ;  /* 0x00002006ff00a988 */ /* 0x0007e20008000818 */
[----:B----4-:R-:W-:-:S04]  /*0170*/  UIMAD UR4, UR5, UR4, UR25 ;  /* 0x00000004050472a4 */ /* 0x010fc8000f8e0219 */
[----:B--2---:R-:W-:-:S04]  /*0180*/  UIMAD UR4, UR4, UR6, UR40 ;  /* 0x00000006040472a4 */ /* 0x004fc8000f8e0228 */
[----:B------:R-:W-:Y:S01]  /*0190*/  UIMAD UR5, UR4, 0x180, URZ ;  /* 0x00000180040578a4 */ /* 0x000fe2000f8e023f */
[----:B-1----:R-:W-:Y:S02]  /*01a0*/  VIADD R8, R8, 0xffffffff ;  /* 0xffffffff08087836 */ /* 0x002fe40000000000 */
[----:B------:R-:W-:Y:S01]  /*01b0*/  UMOV UR4, URZ ;  /* 0x0000003f00047c82 */ /* 0x000fe20008000000 */
[----:B------:R-:W-:-:S04]  /*01c0*/  UIADD3 UR26, UP0, UR5, UR30, URZ ;  /* 0x0000001e051a7290 */ /* 0x000fc8000ff1e03f */
[----:B------:R-:W-:Y:S01]  /*01d0*/  ULEA.HI.X.SX32 UR27, UR5, UR31, 0x1, UP0 ;  /* 0x0000001f051b7291 */ /* 0x000fe200080f0e3f */
[----:B---3--:R-:W-:Y:S11]  /*01e0*/  @P2 BRA `(.L_x_1) ;  /* 0x0000000000182947 */ /* 0x008ff60003800000 */
[----:B------:R-:W1:Y:S01]  /*01f0*/  LDS R3, [UR24+0x8] ;  /* 0x00000818ff037984 */ /* 0x000e620008000800 */
[----:B------:R-:W2:Y:S01]  /*0200*/  LDC.64 R10, c[0x0][0x210] ;  /* 0x00008400ff0a7b82 */ /* 0x000ea20000000a00 */
[----:B------:R-:W-:Y:S02]  /*0210*/  IMAD.MOV.U32 R4, RZ, RZ, 0x70 ;  /* 0x00000070ff047424 */ /* 0x000fe400078e00ff */
[----:B--2---:R2:W-:Y:S03]  /*0220*/  STS.64 [UR24], R10 ;  /* 0x0000000aff007988 */ /* 0x0045e60008000a18 */
[----:B-1----:R-:W-:-:S05]  /*0230*/  LOP3.LUT R3, R3, 0x10, R4, 0xd8, !PT ;  /* 0x0000001003037812 */ /* 0x002fca00078ed804 */
[----:B------:R2:W-:Y:S02]  /*0240*/  STS [UR24+0x8], R3 ;  /* 0x00000803ff007988 */ /* 0x0005e40008000818 */
.L_x_1:
[----:B------:R-:W-:Y:S05]  /*0250*/  BSYNC B0 ;  /* 0x0000000000007941 */ /* 0x000fea0003800000 */
.L_x_0:
[----:B------:R-:W-:Y:S04]  /*0260*/  BSSY B0, `(.L_x_2) ;  /* 0x000000a000007945 */ /* 0x000fe80003800000 */
[----:B------:R-:W-:Y:S05]  /*0270*/  @P2 BRA `(.L_x_3) ;  /* 0x0000000000202947 */ /* 0x000fea0003800000 */
[----:B--2---:R-:W1:Y:S01]  /*0280*/  LDS R3, [UR24+0x34] ;  /* 0x00003418ff037984 */ /* 0x004e620008000800 */
[----:B------:R-:W-:Y:S02]  /*0290*/  IMAD.MOV.U32 R4, RZ, RZ, 0x7f000000 ;  /* 0x7f000000ff047424 */ /* 0x000fe400078e00ff */
[----:B------:R-:W-:Y:S01]  /*02a0*/  @!P2 IMAD.MOV.U32 R5, RZ, RZ, 0x7f ;  /* 0x0000007fff05a424 */ /* 0x000fe200078e00ff */
[----:B------:R-:W2:Y:S02]  /*02b0*/  @!P2 LDS R10, [UR24+0x38] ;  /* 0x00003818ff0aa984 */ /* 0x000ea40008000800 */
[----:B-1----:R-:W-:Y:S02]  /*02c0*/  LOP3.LUT R3, R3, 0xff000000, R4, 0xb8, !PT ;  /* 0xff00000003037812 */ /* 0x002fe400078eb804 */
[----:B--2---:R-:W-:-:S03]  /*02d0*/  @!P2 LOP3.LUT R4, R10, 0xff, R5, 0xb8, !PT ;  /* 0x000000ff0a04a812 */ /* 0x004fc600078eb805 */
[----:B------:R1:W-:Y:S04]  /*02e0*/  STS [UR24+0x34], R3 ;  /* 0x00003403ff007988 */ /* 0x0003e80008000818 */
[----:B------:R1:W-:Y:S02]  /*02f0*/  @!P2 STS [UR24+0x38], R4 ;  /* 0x00003804ff00a988 */ /* 0x0003e40008000818 */
.L_x_3:
[----:B------:R-:W-:Y:S05]  /*0300*/  BSYNC B0 ;  /* 0x0000000000007941 */ /* 0x000fea0003800000 */
.L_x_2:
[----:B------:R-:W-:Y:S04]  /*0310*/  BSSY B0, `(.L_x_4) ;  /* 0x000000a000007945 */ /* 0x000fe80003800000 */
[----:B------:R-:W-:Y:S05]  /*0320*/  @P2 BRA `(.L_x_5) ;  /* 0x0000000000202947 */ /* 0x000fea0003800000 */
[----:B-12---:R-:W1:Y:S01]  /*0330*/  LDS R3, [UR24+0x1c] ;  /* 0x00001c18ff037984 */ /* 0x006e620008000800 */
[----:B------:R-:W2:Y:S03]  /*0340*/  LDC.64 R4, c[0x0][0x238] ;  /* 0x00008e00ff047b82 */ /* 0x000ea60000000a00 */
[----:B------:R3:W-:Y:S01]  /*0350*/  STS [UR24+0x24], R8 ;  /* 0x00002408ff007988 */ /* 0x0007e20008000818 */
[--C-:B--2---:R-:W-:Y:S02]  /*0360*/  SHF.R.U32.HI R10, RZ, 0x4, R5.reuse ;  /* 0x00000004ff0a7819 */ /* 0x104fe40000011605 */
[----:B------:R-:W-:-:S05]  /*0370*/  SHF.R.U64 R4, R4, 0x4, R5 ;  /* 0x0000000404047819 */ /* 0x000fca0000001205 */
[----:B------:R3:W-:Y:S01]  /*0380*/  STS [UR24+0xc], R4 ;  /* 0x00000c04ff007988 */ /* 0x0007e20008000818 */
[----:B-1----:R-:W-:-:S05]  /*0390*/  LOP3.LUT R3, R3, 0xf, R10, 0xb8, !PT ;  /* 0x0000000f03037812 */ /* 0x002fca00078eb80a */
[----:B------:R3:W-:Y:S02]  /*03a0*/  STS [UR24+0x1c], R3 ;  /* 0x00001c03ff007988 */ /* 0x0007e40008000818 */
.L_x_5:
[----:B------:R-:W-:Y:S05]  /*03b0*/  BSYNC B0 ;  /* 0x0000000000007941 */ /* 0x000fea0003800000 */
.L_x_4:
[----:B------:R-:W-:Y:S04]  /*03c0*/  BSSY B1, `(.L_x_6) ;  /* 0x000001d000017945 */ /* 0x000fe80003800000 */
[----:B------:R-:W-:Y:S04]  /*03d0*/  BSSY B0, `(.L_x_7) ;  /* 0x0000018000007945 */ /* 0x000fe80003800000 */
[----:B------:R-:W-:Y:S05]  /*03e0*/  @P2 BRA `(.L_x_8) ;  /* 0x00000000001c2947 */ /* 0x000fea0003800000 */
[----:B-123--:R-:W1:Y:S02]  /*03f0*/  LDS R3, [UR24+0x34] ;  /* 0x00003418ff037984 */ /* 0x00ee640008000800 */
[----:B-1----:R-:W-:-:S05]  /*0400*/  LOP3.LUT R3, R3, 0x7, RZ, 0xb8, !PT ;  /* 0x0000000703037812 */ /* 0x002fca00078eb8ff */
[----:B------:R1:W-:Y:S01]  /*0410*/  STS [UR24+0x34], R3 ;  /* 0x00003403ff007988 */ /* 0x0003e20008000818 */
[----:B------:R-:W-:Y:S05]  /*0420*/  @P2 BRA `(.L_x_9) ;  /* 0x00000000001c2947 */ /* 0x000fea0003800000 */
[----:B-1----:R-:W1:Y:S02]  /*0430*/  LDS R3, [UR24+0x34] ;  /* 0x00003418ff037984 */ /* 0x002e640008000800 */
[----:B-1----:R-:W-:-:S05]  /*0440*/  LOP3.LUT R3, R3, 0x38, RZ, 0xb8, !PT ;  /* 0x0000003803037812 */ /* 0x002fca00078eb8ff */
[----:B------:R4:W-:Y:S02]  /*0450*/  STS [UR24+0x34], R3 ;  /* 0x00003403ff007988 */ /* 0x0009e40008000818 */
.L_x_8:
[----:B------:R-:W-:Y:S05]  /*0460*/  @P2 BRA `(.L_x_10) ;  /* 0x00000000001c2947 */ /* 0x000fea0003800000 */
[----:B-1234-:R-:W1:Y:S02]  /*0470*/  LDS R3, [UR24+0x8] ;  /* 0x00000818ff037984 */ /* 0x01ee640008000800 */
[----:B-1----:R-:W-:-:S05]  /*0480*/  LOP3.LUT R3, R3, 0x780, RZ, 0xb8, !PT ;  /* 0x0000078003037812 */ /* 0x002fca00078eb8ff */
[----:B------:R2:W-:Y:S02]  /*0490*/  STS [UR24+0x8], R3 ;  /* 0x00000803ff007988 */ /* 0x0005e40008000818 */
.L_x_9:
[----:B------:R-:W-:Y:S05]  /*04a0*/  @P2 BRA `(.L_x_11) ;  /* 0x0000000000282947 */ /* 0x000fea0003800000 */
[----:B-12---:R-:W1:Y:S02]  /*04b0*/  LDS R3, [UR24+0x8] ;  /* 0x00000818ff037984 */ /* 0x006e640008000800 */
[----:B-1----:R-:W-:-:S05]  /*04c0*/  LOP3.LUT R3, R3, 0x1800, RZ, 0xb8, !PT ;  /* 0x0000180003037812 */ /* 0x002fca00078eb8ff */
[----:B------:R1:W-:Y:S02]  /*04d0*/  STS [UR24+0x8], R3 ;  /* 0x00000803ff007988 */ /* 0x0003e40008000818 */
.L_x_10:
[----:B------:R-:W-:Y:S05]  /*04e0*/  @P2 BREAK B0 ;  /* 0x0000000000002942 */ /* 0x000fea0003800000 */
[----:B------:R-:W-:Y:S05]  /*04f0*/  @P2 BRA `(.L_x_12) ;  /* 0x0000000000242947 */ /* 0x000fea0003800000 */
[----:B-1-3--:R-:W1:Y:S01]  /*0500*/  LDS R4, [UR24+0x8] ;  /* 0x00000818ff047984 */ /* 0x00ae620008000800 */
[----:B--2-4-:R-:W-:-:S05]  /*0510*/  IMAD.MOV.U32 R3, RZ, RZ, 0x6000 ;  /* 0x00006000ff037424 */ /* 0x014fca00078e00ff */
[----:B-1----:R-:W-:-:S04]  /*0520*/  LOP3.LUT R3, R4, 0x6000, R3, 0xd8, !PT ;  /* 0x0000600004037812 */ /* 0x002fc800078ed803 */
[----:B------:R-:W-:-:S05]  /*0530*/  LOP3.LUT R3, R3, 0x400000, RZ, 0xb8, !PT ;  /* 0x0040000003037812 */ /* 0x000fca00078eb8ff */
[----:B------:R3:W-:Y:S02]  /*0540*/  STS [UR24+0x8], R3 ;  /* 0x00000803ff007988 */ /* 0x0007e40008000818 */
.L_x_11:
[----:B------:R-:W-:Y:S05]  /*0550*/  BSYNC B0 ;  /* 0x0000000000007941 */ /* 0x000fea0003800000 */
.L_x_7:
[----:B-123--:R-:W1:Y:S02]  /*0560*/  @!P2 LDS R3, [UR24+0x8] ;  /* 0x00000818ff03a984 */ /* 0x00ee640008000800 */
[----:B-1----:R-:W-:-:S05]  /*0570*/  @!P2 LOP3.LUT R3, R3, 0x8000, RZ, 0xb8, !PT ;  /* 0x000080000303a812 */ /* 0x002fca00078eb8ff */
[----:B------:R1:W-:Y:S02]  /*0580*/  @!P2 STS [UR24+0x8], R3 ;  /* 0x00000803ff00a988 */ /* 0x0003e40008000818 */
.L_x_12:
[----:B------:R-:W-:Y:S05]  /*0590*/  BSYNC B1 ;  /* 0x0000000000017941 */ /* 0x000fea0003800000 */
.L_x_6:
[----:B------:R-:W-:Y:S05]  /*05a0*/  WARPSYNC.ALL ;  /* 0x0000000000007948 */ /* 0x000fea0003800000 */
[----:B------:R-:W-:Y:S05]  /*05b0*/  @P0 BRA `(.L_x_13) ;  /* 0x0000000000280947 */ /* 0x000fea0003800000 */
[----:B-1234-:R-:W1:Y:S01]  /*05c0*/  S2R R3, SR_LANEID ;  /* 0x0000000000037919 */ /* 0x01ee620000000000 */
[----:B------:R-:W-:Y:S05]  /*05d0*/  WARPSYNC.ALL ;  /* 0x0000000000007948 */ /* 0x000fea0003800000 */
[----:B-1----:R-:W-:-:S05]  /*05e0*/  IMAD.SHL.U32 R3, R3, 0x4, RZ ;  /* 0x0000000403037824 */ /* 0x002fca00078e00ff */
[----:B------:R-:W1:Y:S01]  /*05f0*/  LDS R9, [R3+UR24] ;  /* 0x0000001803097984 */ /* 0x000e620008000800 */
[----:B------:R-:W-:-:S05]  /*0600*/  IADD3 R4, P1, R3, UR26, RZ ;  /* 0x0000001a03047c10 */ /* 0x000fca000ff3e0ff */
[----:B------:R-:W-:-:S05]  /*0610*/  IMAD.X R5, RZ, RZ, UR27, P1 ;  /* 0x0000001bff057e24 */ /* 0x000fca00088e06ff */
[----:B-1----:R1:W5:Y:S01]  /*0620*/  ATOMG.E.EXCH.STRONG.GPU PT, RZ, [R4], R9 ;  /* 0x0000000904ff73a8 */ /* 0x00236200041ee100 */
[----:B------:R-:W-:-:S04]  /*0630*/  DEPBAR {5,4,3,2,1,0} ;  /* 0x0000003f0000791a */ /* 0x000fc80000000000 */
[----:B------:R1:W-:Y:S01]  /*0640*/  UTMACCTL.IV [UR26] ;  /* 0x000000001a0079b9 */ /* 0x0003e20008000000 */
[----:B------:R-:W-:Y:S01]  /*0650*/  NOP ;  /* 0x0000000000007918 */ /* 0x000fe20000000000 */
.L_x_13:
[----:B------:R-:W-:Y:S05]  /*0660*/  @P0 BRA `(.L_x_14) ;  /* 0x00000000000c0947 */ /* 0x000fea0003800000 */
[----:B------:R0:W-:Y:S01]  /*0670*/  UTMACMDFLUSH ;  /* 0x00000000000079b7 */ /* 0x0001e20000000000 */
[----:B------:R-:W-:Y:S05]  /*0680*/  @P0 BRA `(.L_x_14) ;  /* 0x0000000000040947 */ /* 0x000fea0003800000 */
[----:B------:R-:W-:-:S04]  /*0690*/  DEPBAR.LE SB0, 0x0 ;  /* 0x000080000000791a */ /* 0x000fc80000000000 */
.L_x_14:
[----:B------:R-:W-:Y:S05]  /*06a0*/  WARPSYNC.ALL ;  /* 0x0000000000007948 */ /* 0x000fea0003800000 */
[----:B-----5:R-:W-:Y:S06]  /*06b0*/  BAR.SYNC.DEFER_BLOCKING 0x0 ;  /* 0x0000000000007b1d */ /* 0x020fec0000010000 */
[----:B------:R-:W-:Y:S02]  /*06c0*/  BSSY B1, `(.L_x_15) ;  /* 0x000000b000017945 */ /* 0x000fe40003800000 */
[----:B------:R-:W-:Y:S06]  /*06d0*/  BAR.SYNC.DEFER_BLOCKING 0x0 ;  /* 0x0000000000007b1d */ /* 0x000fec0000010000 */
[----:B------:R1:W-:Y:S01]  /*06e0*/  @!P0 STS [R0], RZ ;  /* 0x000000ff00008388 */ /* 0x0003e20000000800 */
[----:B------:R-:W-:Y:S01]  /*06f0*/  NOP ;  /* 0x0000000000007918 */ /* 0x000fe20000000000 */
[----:B------:R-:W-:Y:S05]  /*0700*/  @P2 BRA `(.L_x_16) ;  /* 0x0000000000182947 */ /* 0x000fea0003800000 */
[----:B-1234-:R-:W1:Y:S01]  /*0710*/  LDS R3, [UR24+0x8] ;  /* 0x00000818ff037984 */ /* 0x01ee620008000800 */
[----:B------:R-:W2:Y:S01]  /*0720*/  LDC.64 R10, c[0x0][0x218] ;  /* 0x00008600ff0a7b82 */ /* 0x000ea20000000a00 */
[----:B------:R-:W-:Y:S02]  /*0730*/  IMAD.MOV.U32 R4, RZ, RZ, 0x70 ;  /* 0x00000070ff047424 */ /* 0x000fe400078e00ff */
[----:B--2---:R2:W-:Y:S03]  /*0740*/  STS.64 [UR24], R10 ;  /* 0x0000000aff007988 */ /* 0x0045e60008000a18 */
[----:B-1----:R-:W-:-:S05]  /*0750*/  LOP3.LUT R3, R3, 0x10, R4, 0xd8, !PT ;  /* 0x0000001003037812 */ /* 0x002fca00078ed804 */
[----:B------:R2:W-:Y:S02]  /*0760*/  STS [UR24+0x8], R3 ;  /* 0x00000803ff007988 */ /* 0x0005e40008000818 */
.L_x_16:
[----:B-1----:R-:W-:Y:S05]  /*0770*/  BSYNC B1 ;  /* 0x0000000000017941 */ /* 0x002fea0003800000 */
.L_x_15:
[----:B------:R-:W-:Y:S04]  /*0780*/  BSSY B2, `(.L_x_17) ;  /* 0x000000f000027945 */ /* 0x000fe80003800000 */
[----:B------:R-:W-:Y:S04]  /*0790*/  BSSY B1, `(.L_x_18) ;  /* 0x000000c000017945 */ /* 0x000fe80003800000 */
[----:B------:R-:W-:Y:S05]  /*07a0*/  @P2 BRA `(.L_x_19) ;  /* 0x0000000000282947 */ /* 0x000fea0003800000 */
[----:B--234-:R-:W1:Y:S01]  /*07b0*/  LDS R3, [UR24+0x34] ;  /* 0x00003418ff037984 */ /* 0x01ce620008000800 */
[----:B------:R-:W-:Y:S01]  /*07c0*/  IMAD.MOV.U32 R4, RZ, RZ, 0x7f000000 ;  /* 0x7f000000ff047424 */ /* 0x000fe200078e00ff */
[----:B------:R-:W-:Y:S05]  /*07d0*/  @P2 BREAK B1 ;  /* 0x0000000000012942 */ /* 0x000fea0003800000 */
[----:B-1----:R-:W-:-:S05]  /*07e0*/  LOP3.LUT R3, R3, 0xff000000, R4, 0xb8, !PT ;  /* 0xff00000003037812 */ /* 0x002fca00078eb804 */
[----:B------:R1:W-:Y:S01]  /*07f0*/  STS [UR24+0x34], R3 ;  /* 0x00003403ff007988 */ /* 0x0003e20008000818 */
[----:B------:R-:W-:Y:S05]  /*0800*/  @P2 BRA `(.L_x_20) ;  /* 0x0000000000182947 */ /* 0x000fea0003800000 */
[----:B------:R-:W2:Y:S01]  /*0810*/  LDS R4, [UR24+0x38] ;  /* 0x00003818ff047984 */ /* 0x000ea20008000800 */
[----:B-1----:R-:W-:-:S05]  /*0820*/  IMAD.MOV.U32 R3, RZ, RZ, 0xff ;  /* 0x000000ffff037424 */ /* 0x002fca00078e00ff */
[----:B--2---:R-:W-:-:S05]  /*0830*/  LOP3.LUT R3, R4, 0xff, R3, 0xb8, !PT ;  /* 0x000000ff04037812 */ /* 0x004fca00078eb803 */
[----:B------:R1:W-:Y:S02]  /*0840*/  STS [UR24+0x38], R3 ;  /* 0x00003803ff007988 */ /* 0x0003e40008000818 */
.L_x_19:
[----:B------:R-:W-:Y:S05]  /*0850*/  BSYNC B1 ;  /* 0x0000000000017941 */ /* 0x000fea0003800000 */
.L_x_18:
[----:B------:R1:W-:Y:S02]  /*0860*/  @!P2 STS [UR24+0x20], R6 ;  /* 0x00002006ff00a988 */ /* 0x0003e40008000818 */
.L_x_20:
[----:B------:R-:W-:Y:S05]  /*0870*/  BSYNC B2 ;  /* 0x0000000000027941 */ /* 0x000fea0003800000 */
.L_x_17:
[----:B------:R-:W-:Y:S05]  /*0880*/  WARPSYNC.ALL ;  /* 0x0000000000007948 */ /* 0x000fea0003800000 */
[----:B-1234-:R-:W1:Y:S01]  /*0890*/  LDC R3, c[0x0][0x22c] ;  /* 0x00008b00ff037b82 */ /* 0x01ee620000000800 */
[----:B------:R-:W-:Y:S01]  /*08a0*/  BSSY B2, `(.L_x_21) ;  /* 0x000000b000027945 */ /* 0x000fe20003800000 */
[----:B-1----:R-:W-:-:S03]  /*08b0*/  VIADD R3, R3, 0xffffffff ;  /* 0xffffffff03037836 */ /* 0x002fc60000000000 */
[----:B------:R-:W-:Y:S05]  /*08c0*/  @P2 BRA `(.L_x_22) ;  /* 0x0000000000202947 */ /* 0x000fea0003800000 */
[----:B------:R-:W1:Y:S01]  /*08d0*/  LDS R4, [UR24+0x1c] ;  /* 0x00001c18ff047984 */ /* 0x000e620008000800 */
[----:B------:R-:W2:Y:S03]  /*08e0*/  LDC.64 R10, c[0x0][0x240] ;  /* 0x00009000ff0a7b82 */ /* 0x000ea60000000a00 */
[----:B------:R3:W-:Y:S01]  /*08f0*/  STS [UR24+0x24], R3 ;  /* 0x00002403ff007988 */ /* 0x0007e20008000818 */
[--C-:B--2---:R-:W-:Y:S02]  /*0900*/  SHF.R.U32.HI R9, RZ, 0x4, R11.reuse ;  /* 0x00000004ff097819 */ /* 0x104fe4000001160b */
[----:B------:R-:W-:-:S05]  /*0910*/  SHF.R.U64 R5, R10, 0x4, R11 ;  /* 0x000000040a057819 */ /* 0x000fca000000120b */
[----:B------:R3:W-:Y:S01]  /*0920*/  STS [UR24+0xc], R5 ;  /* 0x00000c05ff007988 */ /* 0x0007e20008000818 */
[----:B-1----:R-:W-:-:S05]  /*0930*/  LOP3.LUT R4, R4, 0xf, R9, 0xb8, !PT ;  /* 0x0000000f04047812 */ /* 0x002fca00078eb809 */
[----:B------:R3:W-:Y:S02]  /*0940*/  STS [UR24+0x1c], R4 ;  /* 0x00001c04ff007988 */ /* 0x0007e40008000818 */
.L_x_22:
[----:B------:R-:W-:Y:S05]  /*0950*/  BSYNC B2 ;  /* 0x0000000000027941 */ /* 0x000fea0003800000 */
.L_x_21:
[----:B------:R-:W-:Y:S04]  /*0960*/  BSSY B3, `(.L_x_23) ;  /* 0x000001d000037945 */ /* 0x000fe80003800000 */
[----:B------:R-:W-:Y:S04]  /*0970*/  BSSY B2, `(.L_x_24) ;  /* 0x0000018000027945 */ /* 0x000fe80003800000 */
[----:B------:R-:W-:Y:S05]  /*0980*/  @P2 BRA `(.L_x_25) ;  /* 0x00000000001c2947 */ /* 0x000fea0003800000 */
[----:B---3--:R-:W1:Y:S02]  /*0990*/  LDS R4, [UR24+0x34] ;  /* 0x00003418ff047984 */ /* 0x008e640008000800 */
[----:B-1----:R-:W-:-:S05]  /*09a0*/  LOP3.LUT R4, R4, 0x7, RZ, 0xb8, !PT ;  /* 0x0000000704047812 */ /* 0x002fca00078eb8ff */
[----:B------:R1:W-:Y:S01]  /*09b0*/  STS [UR24+0x34], R4 ;  /* 0x00003404ff007988 */ /* 0x0003e20008000818 */
[----:B------:R-:W-:Y:S05]  /*09c0*/  @P2 BRA `(.L_x_26) ;  /* 0x00000000001c2947 */ /* 0x000fea0003800000 */
[----:B-1----:R-:W1:Y:S02]  /*09d0*/  LDS R4, [UR24+0x34] ;  /* 0x00003418ff047984 */ /* 0x002e640008000800 */
[----:B-1----:R-:W-:-:S05]  /*09e0*/  LOP3.LUT R4, R4, 0x38, RZ, 0xb8, !PT ;  /* 0x0000003804047812 */ /* 0x002fca00078eb8ff */
[----:B------:R1:W-:Y:S02]  /*09f0*/  STS [UR24+0x34], R4 ;  /* 0x00003404ff007988 */ /* 0x0003e40008000818 */
.L_x_25:
[----:B------:R-:W-:Y:S05]  /*0a00*/  @P2 BRA `(.L_x_27) ;  /* 0x00000000001c2947 */ /* 0x000fea0003800000 */
[----:B-1-3--:R-:W1:Y:S02]  /*0a10*/  LDS R4, [UR24+0x8] ;  /* 0x00000818ff047984 */ /* 0x00ae640008000800 */
[----:B-1----:R-:W-:-:S05]  /*0a20*/  LOP3.LUT R4, R4, 0x780, RZ, 0xb8, !PT ;  /* 0x0000078004047812 */ /* 0x002fca00078eb8ff */
[----:B------:R2:W-:Y:S02]  /*0a30*/  STS [UR24+0x8], R4 ;  /* 0x00000804ff007988 */ /* 0x0005e40008000818 */
.L_x_26:
[----:B------:R-:W-:Y:S05]  /*0a40*/  @P2 BRA `(.L_x_28) ;  /* 0x0000000000282947 */ /* 0x000fea0003800000 */
[----:B-12---:R-:W1:Y:S02]  /*0a50*/  LDS R4, [UR24+0x8] ;  /* 0x00000818ff047984 */ /* 0x006e640008000800 */
[----:B-1----:R-:W-:-:S05]  /*0a60*/  LOP3.LUT R4, R4, 0x1800, RZ, 0xb8, !PT ;  /* 0x0000180004047812 */ /* 0x002fca00078eb8ff */
[----:B------:R2:W-:Y:S02]  /*0a70*/  STS [UR24+0x8], R4 ;  /* 0x00000804ff007988 */ /* 0x0005e40008000818 */
.L_x_27:
[----:B------:R-:W-:Y:S05]  /*0a80*/  @P2 BREAK B2 ;  /* 0x0000000000022942 */ /* 0x000fea0003800000 */
[----:B------:R-:W-:Y:S05]  /*0a90*/  @P2 BRA `(.L_x_29) ;  /* 0x0000000000242947 */ /* 0x000fea0003800000 */
[----:B-123--:R-:W1:Y:S01]  /*0aa0*/  LDS R4, [UR24+0x8] ;  /* 0x00000818ff047984 */ /* 0x00ee620008000800 */
[----:B------:R-:W-:-:S05]  /*0ab0*/  IMAD.MOV.U32 R5, RZ, RZ, 0x6000 ;  /* 0x00006000ff057424 */ /* 0x000fca00078e00ff */
[----:B-1----:R-:W-:-:S04]  /*0ac0*/  LOP3.LUT R4, R4, 0x6000, R5, 0xd8, !PT ;  /* 0x0000600004047812 */ /* 0x002fc800078ed805 */
[----:B------:R-:W-:-:S05]  /*0ad0*/  LOP3.LUT R4, R4, 0x400000, RZ, 0xb8, !PT ;  /* 0x0040000004047812 */ /* 0x000fca00078eb8ff */
[----:B------:R3:W-:Y:S02]  /*0ae0*/  STS [UR24+0x8], R4 ;  /* 0x00000804ff007988 */ /* 0x0007e40008000818 */
.L_x_28:
[----:B------:R-:W-:Y:S05]  /*0af0*/  BSYNC B2 ;  /* 0x0000000000027941 */ /* 0x000fea0003800000 */
.L_x_24:
[----:B-123--:R-:W1:Y:S02]  /*0b00*/  @!P2 LDS R4, [UR24+0x8] ;  /* 0x00000818ff04a984 */ /* 0x00ee640008000800 */
[----:B-1----:R-:W-:-:S05]  /*0b10*/  @!P2 LOP3.LUT R4, R4, 0x8000, RZ, 0xb8, !PT ;  /* 0x000080000404a812 */ /* 0x002fca00078eb8ff */
[----:B------:R4:W-:Y:S02]  /*0b20*/  @!P2 STS [UR24+0x8], R4 ;  /* 0x00000804ff00a988 */ /* 0x0009e40008000818 */
.L_x_29:
[----:B------:R-:W-:Y:S05]  /*0b30*/  BSYNC B3 ;  /* 0x0000000000037941 */ /* 0x000fea0003800000 */
.L_x_23:
[----:B------:R-:W-:Y:S05]  /*0b40*/  WARPSYNC.ALL ;  /* 0x0000000000007948 */ /* 0x000fea0003800000 */
[----:B------:R-:W-:-:S04]  /*0b50*/  UIADD3 UR29, UR5, 0x80, URZ ;  /* 0x00000080051d7890 */ /* 0x000fc8000fffe03f */
[----:B------:R-:W-:-:S04]  /*0b60*/  UIADD3 UR28, UP0, UR29, UR30, URZ ;  /* 0x0000001e1d1c7290 */ /* 0x000fc8000ff1e03f */
[----:B------:R-:W-:Y:S01]  /*0b70*/  ULEA.HI.X.SX32 UR29, UR29, UR31, 0x1, UP0 ;  /* 0x0000001f1d1d7291 */ /* 0x000fe200080f0e3f */
[----:B------:R-:W-:Y:S11]  /*0b80*/  @P0 BRA `(.L_x_30) ;  /* 0x0000000000280947 */ /* 0x000ff60003800000 */
        /* <DEDUP_REMOVED lines=10> */
.L_x_30:
[----:B------:R-:W-:Y:S05]  /*0c30*/  @P0 BRA `(.L_x_31) ;  /* 0x00000000000c0947 */ /* 0x000fea0003800000 */
[----:B------:R0:W-:Y:S01]  /*0c40*/  UTMACMDFLUSH ;  /* 0x00000000000079b7 */ /* 0x0001e20000000000 */
[----:B------:R-:W-:Y:S05]  /*0c50*/  @P0 BRA `(.L_x_31) ;  /* 0x0000000000040947 */ /* 0x000fea0003800000 */
[----:B------:R-:W-:-:S04]  /*0c60*/  DEPBAR.LE SB0, 0x0 ;  /* 0x000080000000791a */ /* 0x000fc80000000000 */
.L_x_31:
[----:B------:R-:W-:Y:S05]  /*0c70*/  WARPSYNC.ALL ;  /* 0x0000000000007948 */ /* 0x000fea0003800000 */
[----:B-----5:R-:W-:Y:S06]  /*0c80*/  BAR.SYNC.DEFER_BLOCKING 0x0 ;  /* 0x0000000000007b1d */ /* 0x020fec0000010000 */
[----:B------:R-:W-:Y:S02]  /*0c90*/  BSSY B3, `(.L_x_32) ;  /* 0x000000b000037945 */ /* 0x000fe40003800000 */
[----:B------:R-:W-:Y:S06]  /*0ca0*/  BAR.SYNC.DEFER_BLOCKING 0x0 ;  /* 0x0000000000007b1d */ /* 0x000fec0000010000 */
[----:B------:R1:W-:Y:S01]  /*0cb0*/  @!P0 STS [R0], RZ ;  /* 0x000000ff00008388 */ /* 0x0003e20000000800 */
[----:B------:R-:W-:Y:S01]  /*0cc0*/  NOP ;  /* 0x0000000000007918 */ /* 0x000fe20000000000 */
[----:B------:R-:W-:Y:S05]  /*0cd0*/  @P2 BRA `(.L_x_33) ;  /* 0x0000000000182947 */ /* 0x000fea0003800000 */
[----:B-1----:R-:W1:Y:S01]  /*0ce0*/  LDS R0, [UR24+0x8] ;  /* 0x00000818ff007984 */ /* 0x002e620008000800 */
[----:B------:R-:W5:Y:S01]  /*0cf0*/  LDC.64 R10, c[0x0][0x220] ;  /* 0x00008800ff0a7b82 */ /* 0x000f620000000a00 */
[----:B---3--:R-:W-:Y:S02]  /*0d00*/  IMAD.MOV.U32 R5, RZ, RZ, 0x70 ;  /* 0x00000070ff057424 */ /* 0x008fe400078e00ff */
[----:B-----5:R3:W-:Y:S03]  /*0d10*/  STS.64 [UR24], R10 ;  /* 0x0000000aff007988 */ /* 0x0207e60008000a18 */
[----:B-1----:R-:W-:-:S05]  /*0d20*/  LOP3.LUT R0, R0, 0x10, R5, 0xd8, !PT ;  /* 0x0000001000007812 */ /* 0x002fca00078ed805 */
[----:B------:R3:W-:Y:S02]  /*0d30*/  STS [UR24+0x8], R0 ;  /* 0x00000800ff007988 */ /* 0x0007e40008000818 */
.L_x_33:
[----:B-1----:R-:W-:Y:S05]  /*0d40*/  BSYNC B3 ;  /* 0x0000000000037941 */ /* 0x002fea0003800000 */
.L_x_32:
[----:B------:R-:W-:Y:S04]  /*0d50*/  BSSY B3, `(.L_x_34) ;  /* 0x0000033000037945 */ /* 0x000fe80003800000 */
[----:B------:R-:W-:Y:S04]  /*0d60*/  BSSY B4, `(.L_x_35) ;  /* 0x000002e000047945 */ /* 0x000fe80003800000 */
[----:B------:R-:W-:Y:S05]  /*0d70*/  @P2 BRA `(.L_x_36) ;  /* 0x0000000000242947 */ /* 0x000fea0003800000 */
[----:B---3--:R-:W1:Y:S01]  /*0d80*/  LDS R0, [UR24+0x34] ;  /* 0x00003418ff007984 */ /* 0x008e620008000800 */
[----:B------:R-:W-:-:S05]  /*0d90*/  IMAD.MOV.U32 R5, RZ, RZ, 0x7f000000 ;  /* 0x7f000000ff057424 */ /* 0x000fca00078e00ff */
[----:B-1----:R-:W-:-:S05]  /*0da0*/  LOP3.LUT R0, R0, 0xff000000, R5, 0xb8, !PT ;  /* 0xff00000000007812 */ /* 0x002fca00078eb805 */
[----:B------:R1:W-:Y:S01]  /*0db0*/  STS [UR24+0x34], R0 ;  /* 0x00003400ff007988 */ /* 0x0003e20008000818 */
[----:B------:R-:W-:Y:S05]  /*0dc0*/  @P2 BRA `(.L_x_37) ;  /* 0x0000000000182947 */ /* 0x000fea0003800000 */
[----:B-1----:R-:W1:Y:S01]  /*0dd0*/  LDS R0, [UR24+0x38] ;  /* 0x00003818ff007984 */ /* 0x002e620008000800 */
[----:B------:R-:W-:-:S05]  /*0de0*/  IMAD.MOV.U32 R5, RZ, RZ, 0x7f ;  /* 0x0000007fff057424 */ /* 0x000fca00078e00ff */
[----:B-1----:R-:W-:-:S05]  /*0df0*/  LOP3.LUT R0, R0, 0xff, R5, 0xb8, !PT ;  /* 0x000000ff00007812 */ /* 0x002fca00078eb805 */
[----:B------:R1:W-:Y:S02]  /*0e00*/  STS [UR24+0x38], R0 ;  /* 0x00003800ff007988 */ /* 0x0003e40008000818 */
.L_x_36:
[----:B------:R-:W-:Y:S05]  /*0e10*/  @P2 BRA `(.L_x_38) ;  /* 0x00000000000c2947 */ /* 0x000fea0003800000 */
[----:B------:R1:W-:Y:S02]  /*0e20*/  STS [UR24+0x20], R3 ;  /* 0x00002003ff007988 */ /* 0x0003e40008000818 */
.L_x_37:
[----:B------:R-:W-:Y:S05]  /*0e30*/  @P2 BRA `(.L_x_39) ;  /* 0x0000000000242947 */ /* 0x000fea0003800000 */
[----:B------:R1:W-:Y:S02]  /*0e40*/  STS [UR24+0x24], R8 ;  /* 0x00002408ff007988 */ /* 0x0003e40008000818 */
.L_x_38:
[----:B------:R-:W-:Y:S05]  /*0e50*/  @P2 BRA `(.L_x_40) ;  /* 0x00000000002c2947 */ /* 0x000fea0003800000 */
[----:B-1-3--:R-:W1:Y:S01]  /*0e60*/  LDS R0, [UR24+0x1c] ;  /* 0x00001c18ff007984 */ /* 0x00ae620008000800 */
[----:B------:R-:W3:Y:S02]  /*0e70*/  LDC.64 R8, c[0x0][0x248] ;  /* 0x00009200ff087b82 */ /* 0x000ee40000000a00 */
[--C-:B---3--:R-:W-:Y:S02]  /*0e80*/  SHF.R.U32.HI R5, RZ, 0x4, R9.reuse ;  /* 0x00000004ff057819 */ /* 0x108fe40000011609 */
[----:B------:R-:W-:-:S05]  /*0e90*/  SHF.R.U64 R3, R8, 0x4, R9 ;  /* 0x0000000408037819 */ /* 0x000fca0000001209 */
[----:B------:R3:W-:Y:S01]  /*0ea0*/  STS [UR24+0xc], R3 ;  /* 0x00000c03ff007988 */ /* 0x0007e20008000818 */
[----:B-1----:R-:W-:-:S05]  /*0eb0*/  LOP3.LUT R0, R0, 0xf, R5, 0xb8, !PT ;  /* 0x0000000f00007812 */ /* 0x002fca00078eb805 */
[----:B------:R3:W-:Y:S02]  /*0ec0*/  STS [UR24+0x1c], R0 ;  /* 0x00001c00ff007988 */ /* 0x0007e40008000818 */
.L_x_39:
[----:B------:R-:W-:Y:S05]  /*0ed0*/  @P2 BRA `(.L_x_41) ;  /* 0x00000000001c2947 */ /* 0x000fea0003800000 */
[----:B-1-3--:R-:W1:Y:S02]  /*0ee0*/  LDS R0, [UR24+0x34] ;  /* 0x00003418ff007984 */ /* 0x00ae640008000800 */
[----:B-1----:R-:W-:-:S05]  /*0ef0*/  LOP3.LUT R0, R0, 0x7, RZ, 0xb8, !PT ;  /* 0x0000000700007812 */ /* 0x002fca00078eb8ff */
[----:B------:R1:W-:Y:S02]  /*0f00*/  STS [UR24+0x34], R0 ;  /* 0x00003400ff007988 */ /* 0x0003e40008000818 */
.L_x_40:
[----:B------:R-:W-:Y:S05]  /*0f10*/  @P2 BRA `(.L_x_42) ;  /* 0x00000000001c2947 */ /* 0x000fea0003800000 */
[----:B-1-3--:R-:W1:Y:S02]  /*0f20*/  LDS R0, [UR24+0x34] ;  /* 0x00003418ff007984 */ /* 0x00ae640008000800 */
[----:B-1----:R-:W-:-:S05]  /*0f30*/  LOP3.LUT R0, R0, 0x38, RZ, 0xb8, !PT ;  /* 0x0000003800007812 */ /* 0x002fca00078eb8ff */
[----:B------:R1:W-:Y:S02]  /*0f40*/  STS [UR24+0x34], R0 ;  /* 0x00003400ff007988 */ /* 0x0003e40008000818 */
.L_x_41:
[----:B------:R-:W-:Y:S05]  /*0f50*/  @P2 BRA `(.L_x_43) ;  /* 0x00000000001c2947 */ /* 0x000fea0003800000 */
[----:B-1-3--:R-:W1:Y:S02]  /*0f60*/  LDS R0, [UR24+0x8] ;  /* 0x00000818ff007984 */ /* 0x00ae640008000800 */
[----:B-1----:R-:W-:-:S05]  /*0f70*/  LOP3.LUT R0, R0, 0x780, RZ, 0xb8, !PT ;  /* 0x0000078000007812 */ /* 0x002fca00078eb8ff */
[----:B------:R1:W-:Y:S02]  /*0f80*/  STS [UR24+0x8], R0 ;  /* 0x00000800ff007988 */ /* 0x0003e40008000818 */
.L_x_42:
[----:B------:R-:W-:Y:S05]  /*0f90*/  @P2 BRA `(.L_x_44) ;  /* 0x0000000000282947 */ /* 0x000fea0003800000 */
[----:B-1-3--:R-:W1:Y:S02]  /*0fa0*/  LDS R0, [UR24+0x8] ;  /* 0x00000818ff007984 */ /* 0x00ae640008000800 */
[----:B-1----:R-:W-:-:S05]  /*0fb0*/  LOP3.LUT R0, R0, 0x1800, RZ, 0xb8, !PT ;  /* 0x0000180000007812 */ /* 0x002fca00078eb8ff */
[----:B------:R1:W-:Y:S02]  /*0fc0*/  STS [UR24+0x8], R0 ;  /* 0x00000800ff007988 */ /* 0x0003e40008000818 */
.L_x_43:
[----:B------:R-:W-:Y:S05]  /*0fd0*/  @P2 BREAK B4 ;  /* 0x0000000000042942 */ /* 0x000fea0003800000 */
[----:B------:R-:W-:Y:S05]  /*0fe0*/  @P2 BRA `(.L_x_45) ;  /* 0x0000000000242947 */ /* 0x000fea0003800000 */
[----:B-1-3--:R-:W1:Y:S01]  /*0ff0*/  LDS R0, [UR24+0x8] ;  /* 0x00000818ff007984 */ /* 0x00ae620008000800 */
[----:B------:R-:W-:-:S05]  /*1000*/  IMAD.MOV.U32 R3, RZ, RZ, 0x6000 ;  /* 0x00006000ff037424 */ /* 0x000fca00078e00ff */
[----:B-1----:R-:W-:-:S04]  /*1010*/  LOP3.LUT R0, R0, 0x6000, R3, 0xd8, !PT ;  /* 0x0000600000007812 */ /* 0x002fc800078ed803 */
[----:B------:R-:W-:-:S05]  /*1020*/  LOP3.LUT R0, R0, 0x400000, RZ, 0xb8, !PT ;  /* 0x0040000000007812 */ /* 0x000fca00078eb8ff */
[----:B------:R1:W-:Y:S02]  /*1030*/  STS [UR24+0x8], R0 ;  /* 0x00000800ff007988 */ /* 0x0003e40008000818 */
.L_x_44:
[----:B------:R-:W-:Y:S05]  /*1040*/  BSYNC B4 ;  /* 0x0000000000047941 */ /* 0x000fea0003800000 */
.L_x_35:
[----:B-1-3--:R-:W1:Y:S02]  /*1050*/  @!P2 LDS R0, [UR24+0x8] ;  /* 0x00000818ff00a984 */ /* 0x00ae640008000800 */
[----:B-1----:R-:W-:-:S05]  /*1060*/  @!P2 LOP3.LUT R0, R0, 0x8000, RZ, 0xb8, !PT ;  /* 0x000080000000a812 */ /* 0x002fca00078eb8ff */
[----:B------:R1:W-:Y:S02]  /*1070*/  @!P2 STS [UR24+0x8], R0 ;  /* 0x00000800ff00a988 */ /* 0x0003e40008000818 */
.L_x_45:
[----:B------:R-:W-:Y:S05]  /*1080*/  BSYNC B3 ;  /* 0x0000000000037941 */ /* 0x000fea0003800000 */
.L_x_34:
[----:B------:R-:W-:Y:S05]  /*1090*/  WARPSYNC.ALL ;  /* 0x0000000000007948 */ /* 0x000fea0003800000 */
[----:B------:R1:W-:Y:S01]  /*10a0*/  STL [R1], RZ ;  /* 0x000000ff01007387 */ /* 0x0003e20000100800 */
[----:B------:R-:W-:Y:S01]  /*10b0*/  UIADD3 UR5, UR5, 0x100, URZ ;  /* 0x0000010005057890 */ /* 0x000fe2000fffe03f */
[----:B------:R-:W-:Y:S02]  /*10c0*/  ISETP.GE.AND P1, PT, R12, 0x1, PT ;  /* 0x000000010c00780c */ /* 0x000fe40003f26270 */
[----:B------:R-:W-:Y:S01]  /*10d0*/  CS2R R24, SRZ ;  /* 0x0000000000187805 */ /* 0x000fe2000001ff00 */
[----:B------:R1:W-:Y:S01]  /*10e0*/  STL [R1+0x4], RZ ;  /* 0x000004ff01007387 */ /* 0x0003e20000100800 */
[----:B------:R-:W-:Y:S01]  /*10f0*/  UIADD3 UR30, UP0, UR5, UR30, URZ ;  /* 0x0000001e051e7290 */ /* 0x000fe2000ff1e03f */
[----:B------:R-:W-:-:S02]  /*1100*/  CS2R R26, SRZ ;  /* 0x00000000001a7805 */ /* 0x000fc4000001ff00 */
[----:B------:R-:W-:Y:S01]  /*1110*/  CS2R R28, SRZ ;  /* 0x00000000001c7805 */ /* 0x000fe2000001ff00 */
[----:B------:R1:W-:Y:S01]  /*1120*/  STL [R1+0x8], RZ ;  /* 0x000008ff01007387 */ /* 0x0003e20000100800 */
[----:B------:R-:W-:Y:S01]  /*1130*/  ULEA.HI.X.SX32 UR31, UR5, UR31, 0x1, UP0 ;  /* 0x0000001f051f7291 */ /* 0x000fe200080f0e3f */
[----:B------:R-:W-:Y:S02]  /*1140*/  CS2R R30, SRZ ;  /* 0x00000000001e7805 */ /* 0x000fe4000001ff00 */
[----:B------:R-:W-:Y:S01]  /*1150*/  CS2R R32, SRZ ;  /* 0x0000000000207805 */ /* 0x000fe2000001ff00 */
[----:B------:R1:W-:Y:S01]  /*1160*/  STL [R1+0xc], RZ ;  /* 0x00000cff01007387 */ /* 0x0003e20000100800 */
[----:B------:R-:W-:Y:S02]  /*1170*/  CS2R R34, SRZ ;  /* 0x0000000000227805 */ /* 0x000fe4000001ff00 */
[----:B------:R-:W-:Y:S02]  /*1180*/  CS2R R36, SRZ ;  /* 0x0000000000247805 */ /* 0x000fe4000001ff00 */
[----:B------:R-:W-:Y:S01]  /*1190*/  CS2R R38, SRZ ;  /* 0x0000000000267805 */ /* 0x000fe2000001ff00 */
[----:B------:R1:W-:Y:S01]  /*11a0*/  STL [R1+0x10], RZ ;  /* 0x000010ff01007387 */ /* 0x0003e20000100800 */
[----:B------:R-:W-:-:S02]  /*11b0*/  CS2R R40, SRZ ;  /* 0x0000000000287805 */ /* 0x000fc4000001ff00 */
        /* <DEDUP_REMOVED lines=55> */
[----:B------:R-:W-:-:S03]  /*1530*/  CS2R R124, SRZ ;  /* 0x00000000007c7805 */ /* 0x000fc6000001ff00 */
[----:B------:R1:W-:Y:S04]  /*1540*/  STL [R1+0x4c], RZ ;  /* 0x00004cff01007387 */ /* 0x0003e80000100800 */
        /* <DEDUP_REMOVED lines=107> */
[----:B------:R1:W-:Y:S01]  /*1c00*/  STL [R1+0x1fc], RZ ;  /* 0x0001fcff01007387 */ /* 0x0003e20000100800 */
[----:B------:R-:W-:Y:S05]  /*1c10*/  @P0 BRA `(.L_x_46) ;  /* 0x0000000000280947 */ /* 0x000fea0003800000 */
[----:B-1-3--:R-:W1:Y:S01]  /*1c20*/  S2R R0, SR_LANEID ;  /* 0x0000000000007919 */ /* 0x00ae620000000000 */
[----:B------:R-:W-:Y:S05]  /*1c30*/  WARPSYNC.ALL ;  /* 0x0000000000007948 */ /* 0x000fea0003800000 */
[----:B-1----:R-:W-:-:S05]  /*1c40*/  IMAD.SHL.U32 R0, R0, 0x4, RZ ;  /* 0x0000000400007824 */ /* 0x002fca00078e00ff */
[----:B------:R-:W1:Y:S01]  /*1c50*/  LDS R3, [R0+UR24] ;  /* 0x0000001800037984 */ /* 0x000e620008000800 */
[----:B--2-4-:R-:W-:-:S05]  /*1c60*/  IADD3 R4, P3, R0, UR30, RZ ;  /* 0x0000001e00047c10 */ /* 0x014fca000ff7e0ff */
[----:B------:R-:W-:-:S05]  /*1c70*/  IMAD.X R5, RZ, RZ, UR31, P3 ;  /* 0x0000001fff057e24 */ /* 0x000fca00098e06ff */
[----:B-1----:R1:W5:Y:S01]  /*1c80*/  ATOMG.E.EXCH.STRONG.GPU PT, RZ, [R4], R3 ;  /* 0x0000000304ff73a8 */ /* 0x00236200041ee100 */
[----:B------:R-:W-:-:S04]  /*1c90*/  DEPBAR {5,4,3,2,1,0} ;  /* 0x0000003f0000791a */ /* 0x000fc80000000000 */
[----:B------:R1:W-:Y:S01]  /*1ca0*/  UTMACCTL.IV [UR30] ;  /* 0x000000001e0079b9 */ /* 0x0003e20008000000 */
[----:B------:R-:W-:Y:S01]  /*1cb0*/  NOP ;  /* 0x0000000000007918 */ /* 0x000fe20000000000 */
.L_x_46:
[----:B------:R-:W-:Y:S05]  /*1cc0*/  @P0 BRA `(.L_x_47) ;  /* 0x00000000000c0947 */ /* 0x000fea0003800000 */
[----:B------:R0:W-:Y:S01]  /*1cd0*/  UTMACMDFLUSH ;  /* 0x00000000000079b7 */ /* 0x0001e20000000000 */
[----:B------:R-:W-:Y:S05]  /*1ce0*/  @P0 BRA `(.L_x_47) ;  /* 0x0000000000040947 */ /* 0x000fea0003800000 */
[----:B------:R-:W-:-:S04]  /*1cf0*/  DEPBAR.LE SB0, 0x0 ;  /* 0x000080000000791a */ /* 0x000fc80000000000 */
.L_x_47:
[----:B------:R-:W-:Y:S05]  /*1d00*/  WARPSYNC.ALL ;  /* 0x0000000000007948 */ /* 0x000fea0003800000 */
[----:B-----5:R-:W-:Y:S01]  /*1d10*/  BAR.SYNC.DEFER_BLOCKING 0x0 ;  /* 0x0000000000007b1d */ /* 0x020fe20000010000 */
[----:B------:R-:W-:Y:S01]  /*1d20*/  USHF.L.U32 UR11, UR25, 0x8, URZ ;  /* 0x00000008190b7899 */ /* 0x000fe2000800063f */
[----:B------:R-:W-:Y:S01]  /*1d30*/  CS2R R126, SRZ ;  /* 0x00000000007e7805 */ /* 0x000fe2000001ff00 */
[----:B------:R-:W-:Y:S01]  /*1d40*/  USHF.L.U32 UR15, UR40, 0x7, URZ ;  /* 0x00000007280f7899 */ /* 0x000fe2000800063f */
[----:B------:R-:W-:Y:S02]  /*1d50*/  CS2R R128, SRZ ;  /* 0x0000000000807805 */ /* 0x000fe4000001ff00 */
[----:B------:R-:W-:Y:S01]  /*1d60*/  CS2R R130, SRZ ;  /* 0x0000000000827805 */ /* 0x000fe2000001ff00 */
[----:B------:R-:W-:Y:S01]  /*1d70*/  VOTEU.ALL UP0, P2 ;  /* 0x00000000003f7886 */ /* 0x000fe20001000000 */
[----:B------:R-:W-:Y:S01]  /*1d80*/  UMOV UR6, 0x1 ;  /* 0x0000000100067882 */ /* 0x000fe20000000000 */
[----:B------:R-:W-:Y:S01]  /*1d90*/  VOTEU.ALL UP1, P2 ;  /* 0x00000000003f7886 */ /* 0x000fe20001020000 */
[----:B------:R-:W-:Y:S01]  /*1da0*/  VOTEU.ALL UP2, P2 ;  /* 0x00000000003f7886 */ /* 0x000fe20001040000 */
[----:B------:R-:W-:Y:S01]  /*1db0*/  CS2R R132, SRZ ;  /* 0x0000000000847805 */ /* 0x000fe2000001ff00 */
[----:B------:R-:W-:-:S04]  /*1dc0*/  @!UP0 UIADD3 UR8, -UR6, 0x100000, URZ ;  /* 0x0010000006088890 */ /* 0x000fc8000fffe13f */
[----:B------:R-:W-:Y:S02]  /*1dd0*/  @!UP0 USHF.L.U32 UR9, UR8, 0xb, URZ ;  /* 0x0000000b08098899 */ /* 0x000fe4000800063f */
[----:B------:R-:W-:Y:S01]  /*1de0*/  @!UP0 USHF.L.U32 UR8, UR8, 0x1, URZ ;  /* 0x0000000108088899 */ /* 0x000fe2000800063f */
        /* <DEDUP_REMOVED lines=9> */
[----:B------:R-:W-:Y:S01]  /*1e80*/  VOTEU.ALL UP0, P2 ;  /* 0x00000000003f7886 */ /* 0x000fe20001000000 */
[----:B------:R-:W-:Y:S02]  /*1e90*/  CS2R R140, SRZ ;  /* 0x00000000008c7805 */ /* 0x000fe4000001ff00 */
[----:B------:R-:W-:Y:S02]  /*1ea0*/  CS2R R142, SRZ ;  /* 0x00000000008e7805 */ /* 0x000fe4000001ff00 */
[----:B------:R-:W-:Y:S02]  /*1eb0*/  CS2R R144, SRZ ;  /* 0x0000000000907805 */ /* 0x000fe4000001ff00 */
[----:B------:R-:W-:-:S02]  /*1ec0*/  CS2R R146, SRZ ;  /* 0x0000000000927805 */ /* 0x000fc4000001ff00 */
[----:B------:R-:W-:Y:S02]  /*1ed0*/  CS2R R148, SRZ ;  /* 0x0000000000947805 */ /* 0x000fe4000001ff00 */
[----:B------:R-:W-:Y:S01]  /*1ee0*/  CS2R R150, SRZ ;  /* 0x0000000000967805 */ /* 0x000fe2000001ff00 */
[----:B------:R-:W2:Y:S02]  /*1ef0*/  FENCE.VIEW.ASYNC.S ;  /* 0x00000000000073c6 */ /* 0x000ea40000000000 */
[----:B--2---:R2:W3:Y:S02]  /*1f00*/  @!UP0 SYNCS.EXCH.64 URZ, [UR24+0x24000], UR8 ;  /* 0x02400008183f85b2 */ /* 0x0044e40008000100 */
[----:B---3--:R-:W-:Y:S06]  /*1f10*/  BAR.SYNC.DEFER_BLOCKING 0x0 ;  /* 0x0000000000007b1d */ /* 0x008fec0000010000 */
[----:B------:R2:W3:Y:S02]  /*1f20*/  @!UP1 SYNCS.EXCH.64 URZ, [UR24+0x24008], UR12 ;  /* 0x0240080c183f95b2 */ /* 0x0004e40008000100 */
[----:B---3--:R-:W-:Y:S06]  /*1f30*/  BAR.SYNC.DEFER_BLOCKING 0x0 ;  /* 0x0000000000007b1d */ /* 0x008fec0000010000 */
[----:B------:R2:W3:Y:S01]  /*1f40*/  @!UP2 SYNCS.EXCH.64 URZ, [UR24+0x24010], UR6 ;  /* 0x02401006183fa5b2 */ /* 0x0004e20008000100 */
[----:B------:R-:W-:Y:S05]  /*1f50*/  @!P1 BRA `(.L_x_48) ;  /* 0x0000001800f09947 */ /* 0x000fea0003800000 */
[----:B------:R1:W-:Y:S01]  /*1f60*/  STL [R1], RZ ;  /* 0x000000ff01007387 */ /* 0x0003e20000100800 */
[----:B------:R-:W-:Y:S02]  /*1f70*/  CS2R R24, SRZ ;  /* 0x0000000000187805 */ /* 0x000fe4000001ff00 */
        /* <DEDUP_REMOVED lines=83> */
[----:B------:R-:W-:Y:S01]  /*24b0*/  CS2R R150, SRZ ;  /* 0x0000000000967805 */ /* 0x000fe2000001ff00 */
[----:B------:R-:W-:Y:S01]  /*24c0*/  UMOV UR5, URZ ;  /* 0x0000003f00057c82 */ /* 0x000fe20008000000 */
[----:B------:R-:W-:Y:S01]  /*24d0*/  UMOV UR14, URZ ;  /* 0x0000003f000e7c82 */ /* 0x000fe20008000000 */
        /* <DEDUP_REMOVED lines=105> */
[----:B------:R1:W-:Y:S02]  /*2b70*/  STL [R1+0x1fc], RZ ;  /* 0x0001fcff01007387 */ /* 0x0003e40000100800 */
.L_x_50:
[----:B---3--:R-:W-:Y:S01]  /*2b80*/  BAR.SYNC.DEFER_BLOCKING 0x0 ;  /* 0x0000000000007b1d */ /* 0x008fe20000010000 */
[----:B------:R-:W-:Y:S01]  /*2b90*/  ULEA UR18, UR5, UR24, 0x3 ;  /* 0x0000001805127291 */ /* 0x000fe2000f8e183f */
[----:B-1----:R-:W-:Y:S01]  /*2ba0*/  @!P2 IMAD.MOV.U32 R0, RZ, RZ, 0xc000 ;  /* 0x0000c000ff00a424 */ /* 0x002fe200078e00ff */
[----:B------:R-:W-:Y:S01]  /*2bb0*/  ELECT P0, URZ, PT ;  /* 0x00000000003f782f */ /* 0x000fe20003800000 */
[----:B--2---:R-:W-:-:S03]  /*2bc0*/  ULEA UR12, UR5, UR24, 0xe ;  /* 0x00000018050c7291 */ /* 0x004fc6000f8e703f */
[----:B------:R-:W-:Y:S02]  /*2bd0*/  ISETP.LT.U32.AND P0, PT, R2, 0x20, P0 ;  /* 0x000000200200780c */ /* 0x000fe40000701070 */
[----:B------:R-:W-:Y:S01]  /*2be0*/  ELECT P1, URZ, PT ;  /* 0x00000000003f782f */ /* 0x000fe20003820000 */
[----:B------:R-:W-:-:S03]  /*2bf0*/  UIADD3 UR12, UR12, 0x18000, URZ ;  /* 0x000180000c0c7890 */ /* 0x000fc6000fffe03f */
[----:B------:R-:W-:Y:S01]  /*2c00*/  ISETP.LT.U32.AND P1, PT, R2, 0x20, P1 ;  /* 0x000000200200780c */ /* 0x000fe20000f21070 */
[----:B------:R-:W-:Y:S01]  /*2c10*/  ULEA UR8, UR5, UR24, 0xf ;  /* 0x0000001805087291 */ /* 0x000fe2000f8e783f */
[----:B------:R-:W-:-:S05]  /*2c20*/  UMOV UR10, UR14 ;  /* 0x0000000e000a7c82 */ /* 0x000fca0008000000 */
[----:B------:R-:W-:Y:S01]  /*2c30*/  VOTEU.ANY UP0, P0 ;  /* 0x00000000003f7886 */ /* 0x000fe20000000100 */
[----:B------:R-:W-:Y:S01]  /*2c40*/  VOTEU.ANY UP2, P0 ;  /* 0x00000000003f7886 */ /* 0x000fe20000040100 */
[----:B------:R1:W-:Y:S03]  /*2c50*/  @!P2 SYNCS.ARRIVE.TRANS64 RZ, [UR18+0x24000], R0 ;  /* 0x02400000ffffa9a7 */ /* 0x0003e60008000012 */
[----:B------:R-:W-:Y:S01]  /*2c60*/  @UP0 UIADD3 UR13, UR18, 0x24000, URZ ;  /* 0x00024000120d0890 */ /* 0x000fe2000fffe03f */
[----:B------:R-:W-:Y:S01]  /*2c70*/  @UP0 UMOV UR6, UR26 ;  /* 0x0000001a00060c82 */ /* 0x000fe20008000000 */
[----:B------:R-:W-:Y:S01]  /*2c80*/  @UP0 UMOV UR7, UR27 ;  /* 0x0000001b00070c82 */ /* 0x000fe20008000000 */
[----:B------:R-:W-:Y:S01]  /*2c90*/  BAR.SYNC.DEFER_BLOCKING 0x0 ;  /* 0x0000000000007b1d */ /* 0x000fe20000010000 */
[----:B-1----:R-:W-:-:S05]  /*2ca0*/  IMAD.U32 R0, RZ, RZ, UR4 ;  /* 0x00000004ff007e24 */ /* 0x002fca000f8e00ff */
[----:B------:R-:W-:Y:S01]  /*2cb0*/  VOTEU.ANY UP1, P1 ;  /* 0x00000000003f7886 */ /* 0x000fe20000820100 */
[----:B------:R-:W-:Y:S01]  /*2cc0*/  VOTEU.ANY UP3, P1 ;  /* 0x00000000003f7886 */ /* 0x000fe20000860100 */
[----:B------:R-:W-:-:S03]  /*2cd0*/  SHF.L.U32 R0, R0, 0x1f, RZ ;  /* 0x0000001f00007819 */ /* 0x000fc600000006ff */
[----:B------:R-:W-:Y:S01]  /*2ce0*/  @UP1 UIADD3 UR9, UR18, 0x24000, URZ ;  /* 0x0002400012091890 */ /* 0x000fe2000fffe03f */
[----:B------:R-:W-:Y:S01]  /*2cf0*/  @UP1 UMOV UR16, UR28 ;  /* 0x0000001c00101c82 */ /* 0x000fe20008000000 */
[----:B------:R-:W-:Y:S01]  /*2d00*/  @UP1 UMOV UR17, UR29 ;  /* 0x0000001d00111c82 */ /* 0x000fe20008000000 */
[----:B------:R1:W-:Y:S01]  /*2d10*/  @UP2 UTMALDG.2D [UR12], [UR6] ;  /* 0x0000000c060025b4 */ /* 0x0003e20008008000 */
[----:B------:R2:W-:Y:S06]  /*2d20*/  MEMBAR.ALL.CTA ;  /* 0x0000000000007992 */ /* 0x0005ec0000008000 */
[----:B--2---:R-:W2:Y:S02]  /*2d30*/  FENCE.VIEW.ASYNC.S ;  /* 0x00000000000073c6 */ /* 0x004ea40000000000 */
[----:B--2---:R-:W-:Y:S06]  /*2d40*/  BAR.SYNC.DEFER_BLOCKING 0x0 ;  /* 0x0000000000007b1d */ /* 0x004fec0000010000 */
[----:B------:R1:W-:Y:S02]  /*2d50*/  @UP3 UTMALDG.2D [UR8], [UR16] ;  /* 0x00000008100035b4 */ /* 0x0003e40008008000 */
[----:B------:R-:W-:Y:S06]  /*2d60*/  BAR.SYNC.DEFER_BLOCKING 0x0 ;  /* 0x0000000000007b1d */ /* 0x000fec0000010000 */
[----:B------:R-:W2:Y:S02]  /*2d70*/  SYNCS.PHASECHK.TRANS64.TRYWAIT P0, [UR18+0x24000], R0 ;  /* 0x02400000ff0075a7 */ /* 0x000ea40008000152 */
[----:B-12---:R-:W-:Y:S05]  /*2d80*/  @!P0 BRA `(.L_x_49) ;  /* 0x0000002800308947 */ /* 0x006fea0003800000 */
.L_x_51:
[----:B------:R-:W-:Y:S01]  /*2d90*/  STL.64 [R1+0x268], R150 ;  /* 0x0002689601007387 */ /* 0x000fe20000100a00 */
[----:B------:R-:W-:Y:S01]  /*2da0*/  USHF.R.U32.HI UR18, URZ, 0x4, UR8 ;  /* 0x000000043f127899 */ /* 0x000fe20008011608 */
[----:B------:R-:W1:Y:S02]  /*2db0*/  LDC R0, c[0x0][0x230] ;  /* 0x00008c00ff007b82 */ /* 0x000e640000000800 */
[----:B------:R-:W-:Y:S04]  /*2dc0*/  STL.64 [R1+0x260], R148 ;  /* 0x0002609401007387 */ /* 0x000fe80000100a00 */
        /* <DEDUP_REMOVED lines=11> */
[----:B------:R2:W-:Y:S04]  /*2e80*/  STL.64 [R1+0x200], R124 ;  /* 0x0002007c01007387 */ /* 0x0005e80000100a00 */
[----:B--2---:R-:W2:Y:S04]  /*2e90*/  LDL.LU.64 R124, [R1] ;  /* 0x00000000017c7983 */ /* 0x004ea80000300a00 */
[----:B------:R-:W2:Y:S04]  /*2ea0*/  LDL.LU.64 R126, [R1+0x8] ;  /* 0x00000800017e7983 */ /* 0x000ea80000300a00 */
        /* <DEDUP_REMOVED lines=61> */
[----:B------:R-:W2:Y:S01]  /*3280*/  LDL.LU.64 R250, [R1+0x1f8] ;  /* 0x0001f80001fa7983 */ /* 0x000ea20000300a00 */
[----:B------:R-:W-:-:S02]  /*3290*/  USHF.R.U32.HI UR16, URZ, 0x4, UR12 ;  /* 0x000000043f107899 */ /* 0x000fc4000801160c */
[----:B------:R-:W-:Y:S02]  /*32a0*/  USGXT.U32 UR18, UR18, 0xe ;  /* 0x0000000e1212789a */ /* 0x000fe40008000000 */
[----:B------:R-:W-:Y:S01]  /*32b0*/  USGXT.U32 UR16, UR16, 0xe ;  /* 0x0000000e1010789a */ /* 0x000fe20008000000 */
[----:B------:R-:W-:Y:S01]  /*32c0*/  UMOV UR19, 0x40000040 ;  /* 0x4000004000137882 */ /* 0x000fe20000000000 */
[----:B------:R-:W-:Y:S01]  /*32d0*/  UMOV UR17, 0x40000040 ;  /* 0x4000004000117882 */ /* 0x000fe20000000000 */
[----:B------:R-:W-:Y:S02]  /*32e0*/  UIADD3 UR22, UP1, UR18, 0x2, URZ ;  /* 0x0000000212167890 */ /* 0x000fe4000ff3e03f */
[----:B------:R-:W-:Y:S01]  /*32f0*/  UIADD3 UR20, UP0, UR16, 0x2, URZ ;  /* 0x0000000210147890 */ /* 0x000fe2000ff1e03f */
[----:B------:R-:W-:Y:S01]  /*3300*/  UMOV UR6, URZ ;  /* 0x0000003f00067c82 */ /* 0x000fe20008000000 */
[----:B------:R-:W-:Y:S02]  /*3310*/  UMOV UR7, URZ ;  /* 0x0000003f00077c82 */ /* 0x000fe40008000000 */
[----:B------:R-:W-:-:S02]  /*3320*/  UIADD3.X UR21, UR6, 0x40000040, URZ, UP0, !UPT ;  /* 0x4000004006157890 */ /* 0x000fc400087fe43f */
[----:B------:R-:W-:Y:S02]  /*3330*/  UIADD3.X UR23, UR7, 0x40000040, URZ, UP1, !UPT ;  /* 0x4000004007177890 */ /* 0x000fe40008ffe43f */
[----:B------:R-:W-:Y:S02]  /*3340*/  UIADD3.64 UR36, UR20, 0x2, URZ ;  /* 0x0000000214247897 */ /* 0x000fe4000fffe03f */
[----:B------:R-:W-:Y:S02]  /*3350*/  UIADD3.64 UR38, UR22, 0x2, URZ ;  /* 0x0000000216267897 */ /* 0x000fe4000fffe03f */
[----:B------:R-:W-:Y:S02]  /*3360*/  UIADD3.64 UR34, UR22, 0x4, URZ ;  /* 0x0000000416227897 */ /* 0x000fe4000fffe03f */
[----:B------:R-:W-:Y:S01]  /*3370*/  UIADD3.64 UR32, UR20, 0x4, URZ ;  /* 0x0000000414207897 */ /* 0x000fe2000fffe03f */
[----:B--2---:R-:W-:-:S06]  /*3380*/  WARPGROUP.ARRIVE ;  /* 0x00000000000079c5 */ /* 0x004fcc0000000000 */
[----:B------:R-:W-:Y:S03]  /*3390*/  QGMMA.64x256x32.F32.E4M3.E4M3 R124, gdesc[UR16], R124, gsb0 ;  /* 0x03e00000107c79f3 */ /* 0x000fe6000800087c */
[----:B------:R-:W-:Y:S02]  /*33a0*/  WARPGROUP.DEPBAR.LE gsb0, 0x0 ;  /* 0x00008000000079c5 */ /* 0x000fe40000010000 */
[----:B------:R-:W-:-:S15]  /*33b0*/  WARPGROUP.ARRIVE ;  /* 0x00000000000079c5 */ /* 0x000fde0000000000 */
[----:B------:R-:W-:-:S08]  /*33c0*/  NOP ;  /* 0x0000000000007918 */ /* 0x000fd00000000000 */
        /* <DEDUP_REMOVED lines=10> */
[----:B------:R-:W-:Y:S04]  /*3470*/  STL.64 [R1], R124 ;  /* 0x0000007c01007387 */ /* 0x000fe80000100a00 */
        /* <DEDUP_REMOVED lines=63> */
[----:B--2---:R-:W2:Y:S04]  /*3870*/  LDL.LU.64 R150, [R1+0x268] ;  /* 0x0002680001967983 */ /* 0x004ea80000300a00 */
        /* <DEDUP_REMOVED lines=13> */
[----:B------:R-:W-:-:S02]  /*3950*/  UIADD3.64 UR16, UR20, 0x1fe, URZ ;  /* 0x000001fe14107897 */ /* 0x000fc4000fffe03f */
[----:B------:R-:W-:Y:S02]  /*3960*/  UIADD3.64 UR36, UR20, 0x202, URZ ;  /* 0x0000020214247897 */ /* 0x000fe4000fffe03f */
[----:B------:R-:W-:Y:S02]  /*3970*/  UIADD3.64 UR32, UR20, 0x204, URZ ;  /* 0x0000020414207897 */ /* 0x000fe4000fffe03f */
[----:B------:R-:W-:Y:S02]  /*3980*/  UIADD3 UR14, UR14, 0x80, URZ ;  /* 0x000000800e0e7890 */ /* 0x000fe4000fffe03f */
[----:B------:R-:W-:-:S04]  /*3990*/  UIADD3 UR5, UR5, 0x1, URZ ;  /* 0x0000000105057890 */ /* 0x000fc8000fffe03f */
[----:B-1----:R-:W-:Y:S01]  /*39a0*/  ISETP.LE.AND P0, PT, R0, UR14, PT ;  /* 0x0000000e00007c0c */ /* 0x002fe2000bf03270 */
[----:B------:R-:W-:-:S04]  /*39b0*/  UISETP.NE.U32.AND UP0, UPT, UR5, 0x3, UPT ;  /* 0x000000030500788c */ /* 0x000fc8000bf05070 */
[----:B------:R-:W-:Y:S02]  /*39c0*/  USEL UR6, URZ, 0x1, UP0 ;  /* 0x000000013f067887 */ /* 0x000fe40008000000 */
[----:B------:R-:W-:Y:S02]  /*39d0*/  USEL UR5, UR5, URZ, UP0 ;  /* 0x0000003f05057287 */ /* 0x000fe40008000000 */
[----:B------:R-:W-:Y:S01]  /*39e0*/  ULOP3.LUT UR4, UR4, UR6, URZ, 0x3c, !UPT ;  /* 0x0000000604047292 */ /* 0x000fe2000f8e3c3f */
[----:B--2---:R-:W-:-:S06]  /*39f0*/  WARPGROUP.ARRIVE ;  /* 0x00000000000079c5 */ /* 0x004fcc0000000000 */
[----:B------:R-:W-:Y:S01]  /*3a00*/  QGMMA.64x256x32.F32.E4M3.E4M3 R24, gdesc[UR16], R24, gsb0 ;  /* 0x03e00000101879f3 */ /* 0x000fe20008000818 */
[----:B------:R-:W-:Y:S01]  /*3a10*/  UIADD3.64 UR16, UR20, 0x200, URZ ;  /* 0x0000020014107897 */ /* 0x000fe2000fffe03f */
[----:B------:R-:W-:Y:S01]  /*3a20*/  UMOV UR18, UR22 ;  /* 0x0000001600127c82 */ /* 0x000fe20008000000 */
[----:B------:R-:W-:Y:S01]  /*3a30*/  UMOV UR19, UR23 ;  /* 0x0000001700137c82 */ /* 0x000fe20008000000 */
[----:B------:R-:W-:Y:S02]  /*3a40*/  WARPGROUP.DEPBAR.LE gsb0, 0x0 ;  /* 0x00008000000079c5 */ /* 0x000fe40000010000 */
[----:B------:R-:W-:-:S15]  /*3a50*/  WARPGROUP.ARRIVE ;  /* 0x00000000000079c5 */ /* 0x000fde0000000000 */
[----:B------:R-:W-:-:S07]  /*3a60*/  NOP ;  /* 0x0000000000007918 */ /* 0x000fce0000000000 */
        /* <DEDUP_REMOVED lines=10> */
[----:B---3--:R-:W-:Y:S05]  /*3b10*/  @!P0 BRA `(.L_x_50) ;  /* 0xfffffff000188947 */ /* 0x008fea000383ffff */
.L_x_48:
[----:B------:R5:W-:Y:S04]  /*3b20*/  STL [R1+0x20c], R148 ;  /* 0x00020c9401007387 */ /* 0x000be80000100800 */
[----:B-1----:R-:W2:Y:S01]  /*3b30*/  LDL.LU R5, [R1+0x4] ;  /* 0x0000040001057983 */ /* 0x002ea20000300800 */
[----:B---3--:R-:W-:Y:S06]  /*3b40*/  BAR.SYNC.DEFER_BLOCKING 0x0 ;  /* 0x0000000000007b1d */ /* 0x008fec0000010000 */
[----:B-----5:R-:W2:Y:S04]  /*3b50*/  LDL.LU R148, [R1] ;  /* 0x0000000001947983 */ /* 0x020ea80000300800 */
[----:B------:R1:W-:Y:S04]  /*3b60*/  STL [R1+0x208], R149 ;  /* 0x0002089501007387 */ /* 0x0003e80000100800 */
[----:B-1----:R-:W3:Y:S01]  /*3b70*/  LDL.LU R149, [R1+0x8] ;  /* 0x0000080001957983 */ /* 0x002ee20000300800 */
[----:B------:R-:W1:Y:S03]  /*3b80*/  @!P2 SYNCS.CCTL.IV [UR24+0x24000] ;  /* 0x02400000ff00a9b1 */ /* 0x000e660008000018 */
[----:B------:R-:W3:Y:S04]  /*3b90*/  LDL.LU R3, [R1+0xc] ;  /* 0x00000c0001037983 */ /* 0x000ee80000300800 */
[----:B------:R5:W-:Y:S01]  /*3ba0*/  STL [R1+0x204], R150 ;  /* 0x0002049601007387 */ /* 0x000be20000100800 */
[----:B-1----:R-:W-:Y:S06]  /*3bb0*/  BAR.SYNC.DEFER_BLOCKING 0x0 ;  /* 0x0000000000007b1d */ /* 0x002fec0000010000 */
[----:B-----5:R-:W5:Y:S04]  /*3bc0*/  LDL.LU R150, [R1+0x10] ;  /* 0x0000100001967983 */ /* 0x020f680000300800 */
[----:B------:R-:W5:Y:S04]  /*3bd0*/  LDL.LU R0, [R1+0x14] ;  /* 0x0000140001007983 */ /* 0x000f680000300800 */
[----:B------:R1:W-:Y:S01]  /*3be0*/  STL [R1+0x200], R151 ;  /* 0x0002009701007387 */ /* 0x0003e20000100800 */
[----:B------:R-:W-:Y:S01]  /*3bf0*/  F2FP.SATFINITE.E4M3.F32.PACK_AB_MERGE_C R24, R25, R24, RZ ;  /* 0x000000181918723e */ /* 0x000fe200048070ff */
[----:B------:R-:W4:Y:S02]  /*3c00*/  @!P2 SYNCS.CCTL.IV [UR24+0x24008] ;  /* 0x02400800ff00a9b1 */ /* 0x000f240008000018 */
[----:B----4-:R-:W-:Y:S06]  /*3c10*/  BAR.SYNC.DEFER_BLOCKING 0x0 ;  /* 0x0000000000007b1d */ /* 0x010fec0000010000 */
[----:B-1----:R-:W4:Y:S04]  /*3c20*/  LDL.LU R151, [R1+0x18] ;  /* 0x0000180001977983 */ /* 0x002f280000300800 */
[----:B------:R-:W4:Y:S04]  /*3c30*/  LDL.LU R4, [R1+0x1c] ;  /* 0x00001c0001047983 */ /* 0x000f280000300800 */
[----:B------:R-:W4:Y:S04]  /*3c40*/  LDL.LU R7, [R1+0x20] ;  /* 0x0000200001077983 */ /* 0x000f280000300800 */
[----:B------:R-:W4:Y:S04]  /*3c50*/  LDL.LU R6, [R1+0x24] ;  /* 0x0000240001067983 */ /* 0x000f280000300800 */
[----:B------:R-:W4:Y:S01]  /*3c60*/  LDL.LU R2, [R1+0x28] ;  /* 0x0000280001027983 */ /* 0x000f220000300800 */
[----:B------:R-:W-:Y:S01]  /*3c70*/  F2FP.SATFINITE.E4M3.F32.PACK_AB_MERGE_C R26, R27, R26, RZ ;  /* 0x0000001a1b1a723e */ /* 0x000fe200048070ff */
[----:B------:R-:W1:Y:S02]  /*3c80*/  @!P2 SYNCS.CCTL.IV [UR24+0x24010] ;  /* 0x02401000ff00a9b1 */ /* 0x000e640008000018 */
[----:B------:R-:W4:Y:S04]  /*3c90*/  LDL.LU R8, [R1+0x2c] ;  /* 0x00002c0001087983 */ /* 0x000f280000300800 */
        /* <DEDUP_REMOVED lines=113> */
[----:B------:R-:W4:Y:S01]  /*43b0*/  LDL.LU R193, [R1+0x1f4] ;  /* 0x0001f40001c17983 */ /* 0x000f220000300800 */
[----:B--2---:R-:W-:-:S03]  /*43c0*/  F2FP.SATFINITE.E4M3.F32.PACK_AB_MERGE_C R5, R5, R148, RZ ;  /* 0x000000940505723e */ /* 0x004fc600048070ff */
[----:B------:R-:W2:Y:S01]  /*43d0*/  LDL.LU R195, [R1+0x1f8] ;  /* 0x0001f80001c37983 */ /* 0x000ea20000300800 */
[----:B---3--:R-:W-:-:S03]  /*43e0*/  F2FP.SATFINITE.E4M3.F32.PACK_AB_MERGE_C R3, R3, R149, RZ ;  /* 0x000000950303723e */ /* 0x008fc600048070ff */
[----:B------:R-:W2:Y:S01]  /*43f0*/  LDL.LU R194, [R1+0x1fc] ;  /* 0x0001fc0001c27983 */ /* 0x000ea20000300800 */
[----:B-----5:R-:W-:-:S03]  /*4400*/  F2FP.SATFINITE.E4M3.F32.PACK_AB_MERGE_C R0, R0, R150, RZ ;  /* 0x000000960000723e */ /* 0x020fc600048070ff */
[----:B------:R-:W3:Y:S01]  /*4410*/  LDL.LU R148, [R1+0x20c] ;  /* 0x00020c0001947983 */ /* 0x000ee20000300800 */
[----:B----4-:R-:W-:-:S03]  /*4420*/  F2FP.SATFINITE.E4M3.F32.PACK_AB_MERGE_C R4, R4, R151, RZ ;  /* 0x000000970404723e */ /* 0x010fc600048070ff */
[----:B------:R-:W3:Y:S04]  /*4430*/  LDL.LU R149, [R1+0x208] ;  /* 0x0002080001957983 */ /* 0x000ee80000300800 */
[----:B------:R-:W4:Y:S04]  /*4440*/  LDL.LU R150, [R1+0x204] ;  /* 0x0002040001967983 */ /* 0x000f280000300800 */
[----:B------:R-:W4:Y:S01]  /*4450*/  LDL.LU R151, [R1+0x200] ;  /* 0x0002000001977983 */ /* 0x000f220000300800 */
[----:B------:R-:W-:Y:S02]  /*4460*/  F2FP.SATFINITE.E4M3.F32.PACK_AB_MERGE_C R6, R6, R7, RZ ;  /* 0x000000070606723e */ /* 0x000fe400048070ff */
[----:B------:R-:W-:-:S02]  /*4470*/  ELECT P0, URZ, PT ;  /* 0x00000000003f782f */ /* 0x000fc40003800000 */
[----:B------:R-:W-:Y:S01]  /*4480*/  F2FP.SATFINITE.E4M3.F32.PACK_AB_MERGE_C R28, R29, R28, RZ ;  /* 0x0000001c1d1c723e */ /* 0x000fe200048070ff */
[----:B------:R-:W5:Y:S01]  /*4490*/  S2R R7, SR_TID.X ;  /* 0x0000000000077919 */ /* 0x000f620000002100 */
[----:B------:R-:W-:Y:S01]  /*44a0*/  F2FP.SATFINITE.E4M3.F32.PACK_AB_MERGE_C R30, R31, R30, RZ ;  /* 0x0000001e1f1e723e */ /* 0x000fe200048070ff */
[----:B------:R-:W-:Y:S01]  /*44b0*/  UMOV UR10, UR15 ;  /* 0x0000000f000a7c82 */ /* 0x000fe20008000000 */
[----:B------:R-:W-:Y:S02]  /*44c0*/  F2FP.SATFINITE.E4M3.F32.PACK_AB_MERGE_C R88, R89, R88, RZ ;  /* 0x000000585958723e */ /* 0x000fe400048070ff */
[----:B------:R-:W-:Y:S02]  /*44d0*/  F2FP.SATFINITE.E4M3.F32.PACK_AB_MERGE_C R90, R91, R90, RZ ;  /* 0x0000005a5b5a723e */ /* 0x000fe400048070ff */
[----:B------:R-:W-:Y:S02]  /*44e0*/  F2FP.SATFINITE.E4M3.F32.PACK_AB_MERGE_C R92, R93, R92, RZ ;  /* 0x0000005c5d5c723e */ /* 0x000fe400048070ff */
[----:B------:R-:W-:-:S02]  /*44f0*/  F2FP.SATFINITE.E4M3.F32.PACK_AB_MERGE_C R94, R95, R94, RZ ;  /* 0x0000005e5f5e723e */ /* 0x000fc400048070ff */
[----:B------:R-:W-:Y:S02]  /*4500*/  F2FP.SATFINITE.E4M3.F32.PACK_AB_MERGE_C R8, R8, R2, RZ ;  /* 0x000000020808723e */ /* 0x000fe400048070ff */
[----:B------:R-:W-:Y:S02]  /*4510*/  F2FP.SATFINITE.E4M3.F32.PACK_AB_MERGE_C R9, R9, R252, RZ ;  /* 0x000000fc0909723e */ /* 0x000fe400048070ff */
        /* <DEDUP_REMOVED lines=8> */
[----:B------:R-:W-:Y:S01]  /*45a0*/  F2FP.SATFINITE.E4M3.F32.PACK_AB_MERGE_C R102, R103, R102, RZ ;  /* 0x000000666766723e */ /* 0x000fe200048070ff */
[----:B-----5:R-:W-:Y:S01]  /*45b0*/  IMAD.SHL.U32 R25, R7, 0x40, RZ ;  /* 0x0000004007197824 */ /* 0x020fe200078e00ff */
[----:B------:R-:W-:Y:S01]  /*45c0*/  F2FP.SATFINITE.E4M3.F32.PACK_AB_MERGE_C R163, R163, R226, RZ ;  /* 0x000000e2a3a3723e */ /* 0x000fe200048070ff */
[----:B------:R-:W-:Y:S01]  /*45d0*/  IMAD.SHL.U32 R27, R7, 0x2, RZ ;  /* 0x00000002071b7824 */ /* 0x000fe200078e00ff */
[----:B------:R-:W-:-:S02]  /*45e0*/  F2FP.SATFINITE.E4M3.F32.PACK_AB_MERGE_C R11, R11, R250, RZ ;  /* 0x000000fa0b0b723e */ /* 0x000fc400048070ff */
[----:B------:R-:W-:Y:S02]  /*45f0*/  LOP3.LUT R25, R25, 0x1800, RZ, 0xc0, !PT ;  /* 0x0000180019197812 */ /* 0x000fe400078ec0ff */
[----:B------:R-:W-:Y:S02]  /*4600*/  LOP3.LUT R27, R27, 0x6, RZ, 0xc0, !PT ;  /* 0x000000061b1b7812 */ /* 0x000fe400078ec0ff */
        /* <DEDUP_REMOVED lines=93> */
[----:B------:R-:W-:-:S04]  /*4be0*/  LOP3.LUT R2, R7, 0x7f, RZ, 0xc0, !PT ;  /* 0x0000007f07027812 */ /* 0x000fc800078ec0ff */
[----:B------:R-:W-:Y:S02]  /*4bf0*/  ISETP.LT.U32.AND P0, PT, R2, 0x40, P0 ;  /* 0x000000400200780c */ /* 0x000fe40000701070 */
[----:B------:R-:W-:Y:S02]  /*4c00*/  F2FP.SATFINITE.E4M3.F32.PACK_AB_MERGE_C R188, R188, R201, RZ ;  /* 0x000000c9bcbc723e */ /* 0x000fe400048070ff */
[----:B------:R-:W-:-:S09]  /*4c10*/  F2FP.SATFINITE.E4M3.F32.PACK_AB_MERGE_C R189, R189, R200, RZ ;  /* 0x000000c8bdbd723e */ /* 0x000fd200048070ff */
[----:B------:R-:W-:Y:S01]  /*4c20*/  VOTEU.ANY UP0, P0 ;  /* 0x00000000003f7886 */ /* 0x000fe20000000100 */
[----:B------:R-:W-:Y:S01]  /*4c30*/  VOTEU.ANY UP1, P0 ;  /* 0x00000000003f7886 */ /* 0x000fe20000020100 */
[----:B------:R-:W-:-:S03]  /*4c40*/  F2FP.SATFINITE.E4M3.F32.PACK_AB_MERGE_C R190, R190, R199, RZ ;  /* 0x000000c7bebe723e */ /* 0x000fc600048070ff */
[----:B------:R-:W-:Y:S01]  /*4c50*/  @UP0 UMOV UR6, UR30 ;  /* 0x0000001e00060c82 */ /* 0x000fe20008000000 */
[----:B------:R-:W-:Y:S01]  /*4c60*/  @UP0 UMOV UR7, UR31 ;  /* 0x0000001f00070c82 */ /* 0x000fe20008000000 */
[----:B------:R-:W-:Y:S02]  /*4c70*/  F2FP.SATFINITE.E4M3.F32.PACK_AB_MERGE_C R191, R191, R198, RZ ;  /* 0x000000c6bfbf723e */ /* 0x000fe400048070ff */
[----:B------:R-:W-:Y:S02]  /*4c80*/  F2FP.SATFINITE.E4M3.F32.PACK_AB_MERGE_C R192, R192, R197, RZ ;  /* 0x000000c5c0c0723e */ /* 0x000fe400048070ff */
[----:B------:R-:W-:Y:S02]  /*4c90*/  F2FP.SATFINITE.E4M3.F32.PACK_AB_MERGE_C R193, R193, R196, RZ ;  /* 0x000000c4c1c1723e */ /* 0x000fe400048070ff */
[----:B------:R-:W-:Y:S02]  /*4ca0*/  LOP3.LUT R196, R7, 0x1c, RZ, 0xc0, !PT ;  /* 0x0000001c07c47812 */ /* 0x000fe400078ec0ff */
[----:B------:R-:W-:-:S03]  /*4cb0*/  SHF.R.U32.HI R7, RZ, 0x5, R7 ;  /* 0x00000005ff077819 */ /* 0x000fc60000011607 */
[----:B------:R-:W-:Y:S01]  /*4cc0*/  IMAD R25, R196, 0x20, R25 ;  /* 0x00000020c4197824 */ /* 0x000fe200078e0219 */
[----:B--2---:R-:W-:Y:S01]  /*4cd0*/  F2FP.SATFINITE.E4M3.F32.PACK_AB_MERGE_C R194, R194, R195, RZ ;  /* 0x000000c3c2c2723e */ /* 0x004fe200048070ff */
[----:B------:R-:W-:Y:S01]  /*4ce0*/  IMAD R196, R196, 0x4, R27 ;  /* 0x00000004c4c47824 */ /* 0x000fe200078e021b */
[----:B------:R-:W-:-:S03]  /*4cf0*/  R2UR UR5, R7 ;  /* 0x00000000070572ca */ /* 0x000fc600000e0000 */
[----:B------:R-:W-:Y:S01]  /*4d00*/  IMAD.IADD R25, R25, 0x1, R196 ;  /* 0x0000000119197824 */ /* 0x000fe200078e02c4 */
[----:B---3--:R-:W-:-:S04]  /*4d10*/  F2FP.SATFINITE.E4M3.F32.PACK_AB_MERGE_C R148, R149, R148, RZ ;  /* 0x000000949594723e */ /* 0x008fc800048070ff */
[----:B-1----:R1:W-:Y:S04]  /*4d20*/  STS.U16 [R25+UR24+0x400], R3 ;  /* 0x0004000319007988 */ /* 0x0023e80008000418 */
[----:B------:R2:W-:Y:S01]  /*4d30*/  STS.U16 [R25+UR24], R5 ;  /* 0x0000000519007988 */ /* 0x0005e20008000418 */
[----:B------:R-:W-:Y:S01]  /*4d40*/  ULOP3.LUT UR5, UR5, 0x1, URZ, 0xc0, !UPT ;  /* 0x0000000105057892 */ /* 0x000fe2000f8ec03f */
[----:B----4-:R-:W-:Y:S02]  /*4d50*/  F2FP.SATFINITE.E4M3.F32.PACK_AB_MERGE_C R150, R151, R150, RZ ;  /* 0x000000969796723e */ /* 0x010fe400048070ff */
[----:B------:R-:W-:Y:S01]  /*4d60*/  STS.U16 [R25+UR24+0x8], R0 ;  /* 0x0000080019007988 */ /* 0x000fe20008000418 */
[----:B------:R-:W-:Y:S01]  /*4d70*/  ULEA UR9, UR5, UR11, 0x7 ;  /* 0x0000000b05097291 */ /* 0x000fe2000f8e383f */
[----:B-1----:R-:W-:Y:S01]  /*4d80*/  LOP3.LUT R3, R25, 0x10, RZ, 0x3c, !PT ;  /* 0x0000001019037812 */ /* 0x002fe200078e3cff */
[----:B------:R-:W-:-:S02]  /*4d90*/  ULEA UR8, UR5, UR24, 0xe ;  /* 0x0000001805087291 */ /* 0x000fc4000f8e703f */
[----:B------:R-:W-:Y:S01]  /*4da0*/  STS.U16 [R25+UR24+0x408], R4 ;  /* 0x0004080419007988 */ /* 0x000fe20008000418 */
[----:B--2---:R-:W-:-:S03]  /*4db0*/  LOP3.LUT R5, R25, 0x20, RZ, 0x3c, !PT ;  /* 0x0000002019057812 */ /* 0x004fc600078e3cff */
[----:B------:R-:W-:Y:S04]  /*4dc0*/  STS.U16 [R25+UR24+0x4000], R163 ;  /* 0x004000a319007988 */ /* 0x000fe80008000418 */
        /* <DEDUP_REMOVED lines=11> */
[----:B------:R-:W-:Y:S04]  /*4e80*/  STS.U16 [R3+UR24], R6 ;  /* 0x0000000603007988 */ /* 0x000fe80008000418 */
        /* <DEDUP_REMOVED lines=14> */
[----:B------:R1:W-:Y:S04]  /*4f70*/  STS.U16 [R3+UR24+0x6408], R102 ;  /* 0x0064086603007988 */ /* 0x0003e80008000418 */
[----:B------:R-:W-:Y:S04]  /*4f80*/  STS.U16 [R5+UR24], R11 ;  /* 0x0000000b05007988 */ /* 0x000fe80008000418 */
[----:B------:R-:W-:Y:S01]  /*4f90*/  STS.U16 [R5+UR24+0x400], R12 ;  /* 0x0004000c05007988 */ /* 0x000fe20008000418 */
[----:B-1----:R-:W-:-:S03]  /*4fa0*/  LOP3.LUT R3, R25, 0x30, RZ, 0x3c, !PT ;  /* 0x0000003019037812 */ /* 0x002fc600078e3cff */
        /* <DEDUP_REMOVED lines=50> */
[----:B-1----:R-:W-:-:S02]  /*52d0*/  LOP3.LUT R5, R25, 0x60, RZ, 0x3c, !PT ;  /* 0x0000006019057812 */ /* 0x002fc400078e3cff */
[----:B------:R-:W-:Y:S01]  /*52e0*/  LOP3.LUT R25, R25, 0x70, RZ, 0x3c, !PT ;  /* 0x0000007019197812 */ /* 0x000fe200078e3cff */
        /* <DEDUP_REMOVED lines=45> */
[----:B------:R-:W-:Y:S01]  /*55c0*/  STS.U16 [R25+UR24+0x6408], R150 ;  /* 0x0064089619007988 */ /* 0x000fe20008000418 */
[----:B------:R1:W-:Y:S06]  /*55d0*/  MEMBAR.ALL.CTA ;  /* 0x0000000000007992 */ /* 0x0003ec0000008000 */
[----:B-1----:R-:W1:Y:S02]  /*55e0*/  FENCE.VIEW.ASYNC.S ;  /* 0x00000000000073c6 */ /* 0x002e640000000000 */
[----:B-1----:R-:W-:Y:S06]  /*55f0*/  BAR.SYNC.DEFER_BLOCKING 0x0 ;  /* 0x0000000000007b1d */ /* 0x002fec0000010000 */
[----:B------:R1:W-:Y:S01]  /*5600*/  @UP1 UTMASTG.2D [UR8], [UR6] ;  /* 0x00000008060013b5 */ /* 0x0003e20008008000 */
[----:B------:R0:W-:Y:S01]  /*5610*/  UTMACMDFLUSH ;  /* 0x00000000000079b7 */ /* 0x0001e20000000000 */
[----:B------:R-:W-:-:S04]  /*5620*/  DEPBAR.LE SB0, 0x0 ;  /* 0x000080000000791a */ /* 0x000fc80000000000 */
[----:B------:R-:W-:Y:S06]  /*5630*/  BAR.SYNC.DEFER_BLOCKING 0x0 ;  /* 0x0000000000007b1d */ /* 0x000fec0000010000 */
[----:B-1----:R-:W-:Y:S05]  /*5640*/  EXIT ;  /* 0x000000000000794d */ /* 0x002fea0003800000 */
.L_x_49:
[----:B------:R-:W1:Y:S02]  /*5650*/  SYNCS.PHASECHK.TRANS64.TRYWAIT P0, [UR18+0x24000], R0 ;  /* 0x02400000ff0075a7 */ /* 0x000e640008000152 */
[----:B-1----:R-:W-:Y:S05]  /*5660*/  @!P0 BRA `(.L_x_49) ;  /* 0xfffffffc00f88947 */ /* 0x002fea000383ffff */
[----:B------:R-:W-:Y:S05]  /*5670*/  BRA `(.L_x_51) ;  /* 0xffffffd400c47947 */ /* 0x000fea000383ffff */
.L_x_52:
[----:B------:R-:W-:-:S00]  /*5680*/  BRA `(.L_x_52) ;  /* 0xfffffffc00fc7947 */ /* 0x000fc0000383ffff */
[----:B------:R-:W-:-:S00]  /*5690*/  NOP ;  /* 0x0000000000007918 */ /* 0x000fc00000000000 */
        /* <DEDUP_REMOVED lines=14> */
.L_x_53:


//--------------------- .nv.shared.gluon_wgmma    --------------------------
	.section	.nv.shared.gluon_wgmma,"aw",@nobits
	.sectionflags	@""
	.align	16
	.zero		1024


//--------------------- .nv.shared.reserved.0     --------------------------
	.section	.nv.shared.reserved.0,"aw",@nobits
	.weak		__nv_reservedSMEM_offset_0_alias
	.size		__nv_reservedSMEM_offset_0_alias, 0, 0
	.other		__nv_reservedSMEM_offset_0_alias,@"STO_CUDA_RESERVED_SHARED STV_DEFAULT"
__nv_reservedSMEM_offset_0_alias:
	.zero		0


//--------------------- .nv.constant0.gluon_wgmma --------------------------
	.section	.nv.constant0.gluon_wgmma,"a",@progbits
	.sectionflags	@""
	.align	4
.nv.constant0.gluon_wgmma:
	.zero		608


//--------------------- SYMBOLS --------------------------

	.type		.nv.reservedSmem.offset0,@object
	.size		.nv.reservedSmem.offset0,0x4
